	.target	sm_100

	.elftype	@"ET_EXEC"


//--------------------- .note.nv.tkinfo           --------------------------
	.section	.note.nv.tkinfo,"",@"SHT_NOTE"
	.sectionflags	@"SHF_NOTE_NV_TKINFO"
	.tkinfo
        /*0018*/ 	.word	0x00000081
        /*0030*/ 	.string	""
        /*0030*/ 	.string	"ptxas"
        /*0030*/ 	.string	"Cuda compilation tools, release 12.9, V12.9.86"
        /*0030*/ 	.string	"Build cuda_12.9.r12.9/compiler.36037853_0"
        /*0030*/ 	.string	"-regUsageLevel 10 -arch sm_100f -m 64 "



//--------------------- .note.nv.cuver            --------------------------
	.section	.note.nv.cuver,"",@"SHT_NOTE"
	.sectionflags	@"SHF_NOTE_NV_CUVER"
        /*0018*/ 	.short	0x0001
        /*001a*/ 	.short	0x0064
        /*001c*/ 	.short	0x0001
        /*001e*/ 	.short	0x0000
        /*0020*/ 	.short	0x0001
        /*0022*/ 	.short	0x0000


//--------------------- .nv.info                  --------------------------
	.section	.nv.info,"",@"SHT_CUDA_INFO"
	.align	4


	//----- nvinfo : EIATTR_REGCOUNT
	.align		4
        /*0000*/ 	.byte	0x04, 0x2f
        /*0002*/ 	.short	(.L_15 - .L_14)
	.align		4
.L_14:
        /*0004*/ 	.word	index@(_ZN9deep_gemm24sm100_fp8_gemm_1d1d_implILN4cute4UMMA5MajorE0ELS3_0ELj0ELj4096ELj7168ELj128ELj224ELj128ELj1ELj128ELj128ELj64ELj4ELj128ELj128ELj1ELb0ELj141ELNS_8GemmTypeE0ELb0EN7cutlass10bfloat16_tENS_16EpilogueIdentityEEEvPijjj14CUtensorMap_stS9_S9_S9_S9_)
        /*0008*/ 	.word	0x00000038


	//----- nvinfo : EIATTR_FRAME_SIZE
	.align		4
.L_15:
        /*000c*/ 	.byte	0x04, 0x11
        /*000e*/ 	.short	(.L_17 - .L_16)
	.align		4
.L_16:
        /*0010*/ 	.word	index@($__internal_3_$__cuda_sm20_div_u16)
        /*0014*/ 	.word	0x00000000


	//----- nvinfo : EIATTR_FRAME_SIZE
	.align		4
.L_17:
        /*0018*/ 	.byte	0x04, 0x11
        /*001a*/ 	.short	(.L_19 - .L_18)
	.align		4
.L_18:
        /*001c*/ 	.word	index@($__internal_2_$__cuda_sm10x_tcgen05_guardrail_trap_unallocated_columns_being_dealloced)
        /*0020*/ 	.word	0x00000000


	//----- nvinfo : EIATTR_FRAME_SIZE
	.align		4
.L_19:
        /*0024*/ 	.byte	0x04, 0x11
        /*0026*/ 	.short	(.L_21 - .L_20)
	.align		4
.L_20:
        /*0028*/ 	.word	index@($__internal_1_$__cuda_sm10x_tcgen05_guardrail_trap_phase_invalid_during_alloc)
        /*002c*/ 	.word	0x00000000


	//----- nvinfo : EIATTR_FRAME_SIZE
	.align		4
.L_21:
        /*0030*/ 	.byte	0x04, 0x11
        /*0032*/ 	.short	(.L_23 - .L_22)
	.align		4
.L_22:
        /*0034*/ 	.word	index@($__internal_0_$__cuda_sm10x_tcgen05_guardrail_trap_col_being_dealloced_not_returned_by_alloc)
        /*0038*/ 	.word	0x00000000


	//----- nvinfo : EIATTR_FRAME_SIZE
	.align		4
.L_23:
        /*003c*/ 	.byte	0x04, 0x11
        /*003e*/ 	.short	(.L_25 - .L_24)
	.align		4
.L_24:
        /*0040*/ 	.word	index@(_ZN9deep_gemm24sm100_fp8_gemm_1d1d_implILN4cute4UMMA5MajorE0ELS3_0ELj0ELj4096ELj7168ELj128ELj224ELj128ELj1ELj128ELj128ELj64ELj4ELj128ELj128ELj1ELb0ELj141ELNS_8GemmTypeE0ELb0EN7cutlass10bfloat16_tENS_16EpilogueIdentityEEEvPijjj14CUtensorMap_stS9_S9_S9_S9_)
        /*0044*/ 	.word	0x00000000


	//----- nvinfo : EIATTR_MIN_STACK_SIZE
	.align		4
.L_25:
        /*0048*/ 	.byte	0x04, 0x12
        /*004a*/ 	.short	(.L_27 - .L_26)
	.align		4
.L_26:
        /*004c*/ 	.word	index@(_ZN9deep_gemm24sm100_fp8_gemm_1d1d_implILN4cute4UMMA5MajorE0ELS3_0ELj0ELj4096ELj7168ELj128ELj224ELj128ELj1ELj128ELj128ELj64ELj4ELj128ELj128ELj1ELb0ELj141ELNS_8GemmTypeE0ELb0EN7cutlass10bfloat16_tENS_16EpilogueIdentityEEEvPijjj14CUtensorMap_stS9_S9_S9_S9_)
        /*0050*/ 	.word	0x00000000
.L_27:


//--------------------- .nv.info._ZN9deep_gemm24sm100_fp8_gemm_1d1d_implILN4cute4UMMA5MajorE0ELS3_0ELj0ELj4096ELj7168ELj128ELj224ELj128ELj1ELj128ELj128ELj64ELj4ELj128ELj128ELj1ELb0ELj141ELNS_8GemmTypeE0ELb0EN7cutlass10bfloat16_tENS_16EpilogueIdentityEEEvPijjj14CUtensorMap_stS9_S9_S9_S9_ --------------------------
	.section	.nv.info._ZN9deep_gemm24sm100_fp8_gemm_1d1d_implILN4cute4UMMA5MajorE0ELS3_0ELj0ELj4096ELj7168ELj128ELj224ELj128ELj1ELj128ELj128ELj64ELj4ELj128ELj128ELj1ELb0ELj141ELNS_8GemmTypeE0ELb0EN7cutlass10bfloat16_tENS_16EpilogueIdentityEEEvPijjj14CUtensorMap_stS9_S9_S9_S9_,"",@"SHT_CUDA_INFO"
	.sectionflags	@""
	.align	4


	//----- nvinfo : EIATTR_CUDA_API_VERSION
	.align		4
        /*0000*/ 	.byte	0x04, 0x37
        /*0002*/ 	.short	(.L_29 - .L_28)
.L_28:
        /*0004*/ 	.word	0x00000081


	//----- nvinfo : EIATTR_KPARAM_INFO
	.align		4
.L_29:
        /*0008*/ 	.byte	0x04, 0x17
        /*000a*/ 	.short	(.L_31 - .L_30)
.L_30:
        /*000c*/ 	.word	0x00000000
        /*0010*/ 	.short	0x0008
        /*0012*/ 	.short	0x0240
        /*0014*/ 	.byte	0x00, 0xf0, 0x01, 0x02


	//----- nvinfo : EIATTR_KPARAM_INFO
	.align		4
.L_31:
        /*0018*/ 	.byte	0x04, 0x17
        /*001a*/ 	.short	(.L_33 - .L_32)
.L_32:
        /*001c*/ 	.word	0x00000000
        /*0020*/ 	.short	0x0007
        /*0022*/ 	.short	0x01c0
        /*0024*/ 	.byte	0x00, 0xf0, 0x01, 0x02


	//----- nvinfo : EIATTR_KPARAM_INFO
	.align		4
.L_33:
        /*0028*/ 	.byte	0x04, 0x17
        /*002a*/ 	.short	(.L_35 - .L_34)
.L_34:
        /*002c*/ 	.word	0x00000000
        /*0030*/ 	.short	0x0006
        /*0032*/ 	.short	0x0140
        /*0034*/ 	.byte	0x00, 0xf0, 0x01, 0x02


	//----- nvinfo : EIATTR_KPARAM_INFO
	.align		4
.L_35:
        /*0038*/ 	.byte	0x04, 0x17
        /*003a*/ 	.short	(.L_37 - .L_36)
.L_36:
        /*003c*/ 	.word	0x00000000
        /*0040*/ 	.short	0x0005
        /*0042*/ 	.short	0x00c0
        /*0044*/ 	.byte	0x00, 0xf0, 0x01, 0x02


	//----- nvinfo : EIATTR_KPARAM_INFO
	.align		4
.L_37:
        /*0048*/ 	.byte	0x04, 0x17
        /*004a*/ 	.short	(.L_39 - .L_38)
.L_38:
        /*004c*/ 	.word	0x00000000
        /*0050*/ 	.short	0x0004
        /*0052*/ 	.short	0x0040
        /*0054*/ 	.byte	0x00, 0xf0, 0x01, 0x02


	//----- nvinfo : EIATTR_KPARAM_INFO
	.align		4
.L_39:
        /*0058*/ 	.byte	0x04, 0x17
        /*005a*/ 	.short	(.L_41 - .L_40)
.L_40:
        /*005c*/ 	.word	0x00000000
        /*0060*/ 	.short	0x0003
        /*0062*/ 	.short	0x0010
        /*0064*/ 	.byte	0x00, 0xf0, 0x11, 0x00


	//----- nvinfo : EIATTR_KPARAM_INFO
	.align		4
.L_41:
        /*0068*/ 	.byte	0x04, 0x17
        /*006a*/ 	.short	(.L_43 - .L_42)
.L_42:
        /*006c*/ 	.word	0x00000000
        /*0070*/ 	.short	0x0002
        /*0072*/ 	.short	0x000c
        /*0074*/ 	.byte	0x00, 0xf0, 0x11, 0x00


	//----- nvinfo : EIATTR_KPARAM_INFO
	.align		4
.L_43:
        /*0078*/ 	.byte	0x04, 0x17
        /*007a*/ 	.short	(.L_45 - .L_44)
.L_44:
        /*007c*/ 	.word	0x00000000
        /*0080*/ 	.short	0x0001
        /*0082*/ 	.short	0x0008
        /*0084*/ 	.byte	0x00, 0xf0, 0x11, 0x00


	//----- nvinfo : EIATTR_KPARAM_INFO
	.align		4
.L_45:
        /*0088*/ 	.byte	0x04, 0x17
        /*008a*/ 	.short	(.L_47 - .L_46)
.L_46:
        /*008c*/ 	.word	0x00000000
        /*0090*/ 	.short	0x0000
        /*0092*/ 	.short	0x0000
        /*0094*/ 	.byte	0x00, 0xf5, 0x21, 0x00


	//----- nvinfo : EIATTR_AT_ENTRY_FRAGMENTS
	.align		4
.L_47:
        /*0098*/ 	.byte	0x04, 0x4f
        /*009a*/ 	.short	(.L_49 - .L_48)


	//   ....[0]....
.L_48:
        /*009c*/ 	.word	0x00000004


	//----- nvinfo : EIATTR_RESERVED_SMEM_USED
	.align		4
.L_49:
        /*00a0*/ 	.byte	0x01, 0x41
	.zero		2


	//----- nvinfo : EIATTR_SPARSE_MMA_MASK
	.align		4
        /*00a4*/ 	.byte	0x03, 0x50
        /*00a6*/ 	.short	0x0000


	//----- nvinfo : EIATTR_TCGEN05_1CTA_USED
	.align		4
        /*00a8*/ 	.byte	0x01, 0x51
	.zero		2


	//----- nvinfo : EIATTR_MAXREG_COUNT
	.align		4
        /*00ac*/ 	.byte	0x03, 0x1b
        /*00ae*/ 	.short	0x00ff


	//----- nvinfo : EIATTR_NUM_BARRIERS
	.align		4
        /*00b0*/ 	.byte	0x02, 0x4c
        /*00b2*/ 	.byte	0x09
	.zero		1


	//----- nvinfo : EIATTR_INT_WARP_WIDE_INSTR_OFFSETS
	.align		4
        /*00b4*/ 	.byte	0x04, 0x31
        /*00b6*/ 	.short	(.L_51 - .L_50)


	//   ....[0]....
.L_50:
        /*00b8*/ 	.word	0x00003f40


	//   ....[1]....
        /*00bc*/ 	.word	0x00003f60


	//----- nvinfo : EIATTR_COOP_GROUP_MASK_REGIDS
	.align		4
.L_51:
        /*00c0*/ 	.byte	0x04, 0x29
        /*00c2*/ 	.short	(.L_53 - .L_52)


	//   ....[0]....
.L_52:
        /*00c4*/ 	.word	0xffffffff


	//   ....[1]....
        /*00c8*/ 	.word	0xffffffff


	//   ....[2]....
        /*00cc*/ 	.word	0xffffffff


	//   ....[3]....
        /*00d0*/ 	.word	0xffffffff


	//   ....[4]....
        /*00d4*/ 	.word	0xffffffff


	//   ....[5]....
        /*00d8*/ 	.word	0xffffffff


	//   ....[6]....
        /*00dc*/ 	.word	0xffffffff


	//   ....[7]....
        /*00e0*/ 	.word	0xffffffff


	//   ....[8]....
        /*00e4*/ 	.word	0xffffffff


	//   ....[9]....
        /*00e8*/ 	.word	0xffffffff


	//   ....[10]....
        /*00ec*/ 	.word	0xffffffff


	//   ....[11]....
        /*00f0*/ 	.word	0xffffffff


	//   ....[12]....
        /*00f4*/ 	.word	0xffffffff


	//   ....[13]....
        /*00f8*/ 	.word	0xffffffff


	//----- nvinfo : EIATTR_COOP_GROUP_INSTR_OFFSETS
	.align		4
.L_53:
        /*00fc*/ 	.byte	0x04, 0x28
        /*00fe*/ 	.short	(.L_55 - .L_54)


	//   ....[0]....
.L_54:
        /*0100*/ 	.word	0x00000030


	//   ....[1]....
        /*0104*/ 	.word	0x00000470


	//   ....[2]....
        /*0108*/ 	.word	0x00000730


	//   ....[3]....
        /*010c*/ 	.word	0x00000b70


	//   ....[4]....
        /*0110*/ 	.word	0x00000c20


	//   ....[5]....
        /*0114*/ 	.word	0x00000cd0


	//   ....[6]....
        /*0118*/ 	.word	0x000012c0


	//   ....[7]....
        /*011c*/ 	.word	0x000012e0


	//   ....[8]....
        /*0120*/ 	.word	0x00001300


	//   ....[9]....
        /*0124*/ 	.word	0x00001550


	//   ....[10]....
        /*0128*/ 	.word	0x00001580


	//   ....[11]....
        /*012c*/ 	.word	0x000015c0


	//   ....[12]....
        /*0130*/ 	.word	0x00003e60


	//   ....[13]....
        /*0134*/ 	.word	0x00004020


	//----- nvinfo : EIATTR_VRC_CTA_INIT_COUNT
	.align		4
.L_55:
        /*0138*/ 	.byte	0x02, 0x4a
        /*013a*/ 	.byte	0x80
	.zero		1


	//----- nvinfo : EIATTR_MBARRIER_INSTR_OFFSETS
	.align		4
        /*013c*/ 	.byte	0x04, 0x39
        /*013e*/ 	.short	(.L_57 - .L_56)


	//   ....[0]....
.L_56:
        /*0140*/ 	.word	0x00000330
        /*0144*/ 	.word	0x000000ff
        /*0148*/ 	.word	0x00031800
        /*014c*/ 	.short	0x0100
        /*014e*/ 	.byte	0x05
	.zero		1


	//   ....[1]....
        /*0150*/ 	.word	0x00000340
        /*0154*/ 	.word	0x000000ff
        /*0158*/ 	.word	0x00031820
        /*015c*/ 	.short	0x0100
        /*015e*/ 	.byte	0x05
	.zero		1


	//   ....[2]....
        /*0160*/ 	.word	0x00000350
        /*0164*/ 	.word	0x000000ff
        /*0168*/ 	.word	0x00031840
        /*016c*/ 	.short	0x0100
        /*016e*/ 	.byte	0x05
	.zero		1


	//   ....[3]....
        /*0170*/ 	.word	0x00000360
        /*0174*/ 	.word	0x000000ff
        /*0178*/ 	.word	0x00031808
        /*017c*/ 	.short	0x0100
        /*017e*/ 	.byte	0x05
	.zero		1


	//   ....[4]....
        /*0180*/ 	.word	0x00000370
        /*0184*/ 	.word	0x000000ff
        /*0188*/ 	.word	0x00031828
        /*018c*/ 	.short	0x0100
        /*018e*/ 	.byte	0x05
	.zero		1


	//   ....[5]....
        /*0190*/ 	.word	0x00000380
        /*0194*/ 	.word	0x000000ff
        /*0198*/ 	.word	0x00031848
        /*019c*/ 	.short	0x0100
        /*019e*/ 	.byte	0x05
	.zero		1


	//   ....[6]....
        /*01a0*/ 	.word	0x00000390
        /*01a4*/ 	.word	0x000000ff
        /*01a8*/ 	.word	0x00031810
        /*01ac*/ 	.short	0x0100
        /*01ae*/ 	.byte	0x05
	.zero		1


	//   ....[7]....
        /*01b0*/ 	.word	0x000003a0
        /*01b4*/ 	.word	0x000000ff
        /*01b8*/ 	.word	0x00031830
        /*01bc*/ 	.short	0x0100
        /*01be*/ 	.byte	0x05
	.zero		1


	//   ....[8]....
        /*01c0*/ 	.word	0x000003b0
        /*01c4*/ 	.word	0x000000ff
        /*01c8*/ 	.word	0x00031850
        /*01cc*/ 	.short	0x0100
        /*01ce*/ 	.byte	0x05
	.zero		1


	//   ....[9]....
        /*01d0*/ 	.word	0x000003c0
        /*01d4*/ 	.word	0x000000ff
        /*01d8*/ 	.word	0x00031818
        /*01dc*/ 	.short	0x0100
        /*01de*/ 	.byte	0x05
	.zero		1


	//   ....[10]....
        /*01e0*/ 	.word	0x000003d0
        /*01e4*/ 	.word	0x000000ff
        /*01e8*/ 	.word	0x00031838
        /*01ec*/ 	.short	0x0100
        /*01ee*/ 	.byte	0x05
	.zero		1


	//   ....[11]....
        /*01f0*/ 	.word	0x000003e0
        /*01f4*/ 	.word	0x000000ff
        /*01f8*/ 	.word	0x00031858
        /*01fc*/ 	.short	0x0100
        /*01fe*/ 	.byte	0x05
	.zero		1


	//   ....[12]....
        /*0200*/ 	.word	0x000003f0
        /*0204*/ 	.word	0x000000ff
        /*0208*/ 	.word	0x00031860
        /*020c*/ 	.short	0x0100
        /*020e*/ 	.byte	0x05
	.zero		1


	//   ....[13]....
        /*0210*/ 	.word	0x00000400
        /*0214*/ 	.word	0x000000ff
        /*0218*/ 	.word	0x00031870
        /*021c*/ 	.short	0x0100
        /*021e*/ 	.byte	0x05
	.zero		1


	//   ....[14]....
        /*0220*/ 	.word	0x00000410
        /*0224*/ 	.word	0x000000ff
        /*0228*/ 	.word	0x00031868
        /*022c*/ 	.short	0x0100
        /*022e*/ 	.byte	0x05
	.zero		1


	//   ....[15]....
        /*0230*/ 	.word	0x00000420
        /*0234*/ 	.word	0x000000ff
        /*0238*/ 	.word	0x00031878
        /*023c*/ 	.short	0x0100
        /*023e*/ 	.byte	0x05
	.zero		1


	//   ....[16]....
        /*0240*/ 	.word	0x00000a20
        /*0244*/ 	.word	0x00000002
        /*0248*/ 	.word	0x00031800
        /*024c*/ 	.short	0x010a
        /*024e*/ 	.byte	0xff
	.zero		1


	//   ....[17]....
        /*0250*/ 	.word	0x00000db0
        /*0254*/ 	.word	0x00000002
        /*0258*/ 	.word	0x00000000
        /*025c*/ 	.short	0x0101
        /*025e*/ 	.byte	0xff
	.zero		1


	//   ....[18]....
        /*0260*/ 	.word	0x000010d0
        /*0264*/ 	.word	0x00000000
        /*0268*/ 	.word	0x00031870
        /*026c*/ 	.short	0x010a
        /*026e*/ 	.byte	0x08
	.zero		1


	//   ....[19]....
        /*0270*/ 	.word	0x00001150
        /*0274*/ 	.word	0x000000ff
        /*0278*/ 	.word	0x00031840
        /*027c*/ 	.short	0x010a
        /*027e*/ 	.byte	0x0a
	.zero		1


	//   ....[20]....
        /*0280*/ 	.word	0x00001520
        /*0284*/ 	.word	0x000000ff
        /*0288*/ 	.word	0x00031840
        /*028c*/ 	.short	0x010a
        /*028e*/ 	.byte	0x0d
	.zero		1


	//   ....[21]....
        /*0290*/ 	.word	0x00001af0
        /*0294*/ 	.word	0x00000003
        /*0298*/ 	.word	0x00031820
        /*029c*/ 	.short	0x010a
        /*029e*/ 	.byte	0xff
	.zero		1


	//   ....[22]....
        /*02a0*/ 	.word	0x00001d90
        /*02a4*/ 	.word	0x00000003
        /*02a8*/ 	.word	0x00031828
        /*02ac*/ 	.short	0x010a
        /*02ae*/ 	.byte	0xff
	.zero		1


	//   ....[23]....
        /*02b0*/ 	.word	0x00001ef0
        /*02b4*/ 	.word	0x00000003
        /*02b8*/ 	.word	0x00031830
        /*02bc*/ 	.short	0x010a
        /*02be*/ 	.byte	0xff
	.zero		1


	//   ....[24]....
        /*02c0*/ 	.word	0x00002040
        /*02c4*/ 	.word	0x00000003
        /*02c8*/ 	.word	0x00031838
        /*02cc*/ 	.short	0x010a
        /*02ce*/ 	.byte	0xff
	.zero		1


	//   ....[25]....
        /*02d0*/ 	.word	0x00002520
        /*02d4*/ 	.word	0x00000002
        /*02d8*/ 	.word	0x00031860
        /*02dc*/ 	.short	0x010a
        /*02de*/ 	.byte	0xff
	.zero		1


	//   ....[26]....
        /*02e0*/ 	.word	0x00003ce0
        /*02e4*/ 	.word	0x00000002
        /*02e8*/ 	.word	0x00000000
        /*02ec*/ 	.short	0x0101
        /*02ee*/ 	.byte	0xff
	.zero		1


	//   ....[27]....
        /*02f0*/ 	.word	0x00004050
        /*02f4*/ 	.word	0x00000002
        /*02f8*/ 	.word	0x00031800
        /*02fc*/ 	.short	0x010a
        /*02fe*/ 	.byte	0xff
	.zero		1


	//   ....[28]....
        /*0300*/ 	.word	0x000040d0
        /*0304*/ 	.word	0x00000000
        /*0308*/ 	.word	0x00031870
        /*030c*/ 	.short	0x010a
        /*030e*/ 	.byte	0xff
	.zero		1


	//   ....[29]....
        /*0310*/ 	.word	0x00004140
        /*0314*/ 	.word	0x00000002
        /*0318*/ 	.word	0x00031840
        /*031c*/ 	.short	0x010a
        /*031e*/ 	.byte	0xff
	.zero		1


	//   ....[30]....
        /*0320*/ 	.word	0x000041b0
        /*0324*/ 	.word	0x00000002
        /*0328*/ 	.word	0x00031840
        /*032c*/ 	.short	0x010a
        /*032e*/ 	.byte	0xff
	.zero		1


	//   ....[31]....
        /*0330*/ 	.word	0x00004220
        /*0334*/ 	.word	0x00000003
        /*0338*/ 	.word	0x00031820
        /*033c*/ 	.short	0x010a
        /*033e*/ 	.byte	0xff
	.zero		1


	//   ....[32]....
        /*0340*/ 	.word	0x00004280
        /*0344*/ 	.word	0x00000003
        /*0348*/ 	.word	0x00031828
        /*034c*/ 	.short	0x010a
        /*034e*/ 	.byte	0xff
	.zero		1


	//   ....[33]....
        /*0350*/ 	.word	0x000042e0
        /*0354*/ 	.word	0x00000003
        /*0358*/ 	.word	0x00031830
        /*035c*/ 	.short	0x010a
        /*035e*/ 	.byte	0xff
	.zero		1


	//   ....[34]....
        /*0360*/ 	.word	0x00004350
        /*0364*/ 	.word	0x00000003
        /*0368*/ 	.word	0x00031838
        /*036c*/ 	.short	0x010a
        /*036e*/ 	.byte	0xff
	.zero		1


	//   ....[35]....
        /*0370*/ 	.word	0x000043b0
        /*0374*/ 	.word	0x00000002
        /*0378*/ 	.word	0x00031860
        /*037c*/ 	.short	0x010a
        /*037e*/ 	.byte	0xff
	.zero		1


	//----- nvinfo : EIATTR_NUM_MBARRIERS
	.align		4
.L_57:
        /*0380*/ 	.byte	0x03, 0x38
        /*0382*/ 	.short	0x0010


	//----- nvinfo : EIATTR_EXIT_INSTR_OFFSETS
	.align		4
        /*0384*/ 	.byte	0x04, 0x1c
        /*0386*/ 	.short	(.L_59 - .L_58)


	//   ....[0]....
.L_58:
        /*0388*/ 	.word	0x00000830


	//   ....[1]....
        /*038c*/ 	.word	0x00000e10


	//   ....[2]....
        /*0390*/ 	.word	0x00000ef0


	//   ....[3]....
        /*0394*/ 	.word	0x00001840


	//   ....[4]....
        /*0398*/ 	.word	0x000018b0


	//   ....[5]....
        /*039c*/ 	.word	0x000021d0


	//   ....[6]....
        /*03a0*/ 	.word	0x00002230


	//   ....[7]....
        /*03a4*/ 	.word	0x00003e40


	//   ....[8]....
        /*03a8*/ 	.word	0x00004030


	//----- nvinfo : EIATTR_MAX_THREADS
	.align		4
.L_59:
        /*03ac*/ 	.byte	0x04, 0x05
        /*03ae*/ 	.short	(.L_61 - .L_60)
.L_60:
        /*03b0*/ 	.word	0x00000100
        /*03b4*/ 	.word	0x00000001
        /*03b8*/ 	.word	0x00000001


	//----- nvinfo : EIATTR_CRS_STACK_SIZE
	.align		4
.L_61:
        /*03bc*/ 	.byte	0x04, 0x1e
        /*03be*/ 	.short	(.L_63 - .L_62)
.L_62:
        /*03c0*/ 	.word	0x00000000


	//----- nvinfo : EIATTR_CBANK_PARAM_SIZE
	.align		4
.L_63:
        /*03c4*/ 	.byte	0x03, 0x19
        /*03c6*/ 	.short	0x02c0


	//----- nvinfo : EIATTR_PARAM_CBANK
	.align		4
        /*03c8*/ 	.byte	0x04, 0x0a
        /*03ca*/ 	.short	(.L_65 - .L_64)
	.align		4
.L_64:
        /*03cc*/ 	.word	index@(.nv.constant0._ZN9deep_gemm24sm100_fp8_gemm_1d1d_implILN4cute4UMMA5MajorE0ELS3_0ELj0ELj4096ELj7168ELj128ELj224ELj128ELj1ELj128ELj128ELj64ELj4ELj128ELj128ELj1ELb0ELj141ELNS_8GemmTypeE0ELb0EN7cutlass10bfloat16_tENS_16EpilogueIdentityEEEvPijjj14CUtensorMap_stS9_S9_S9_S9_)
        /*03d0*/ 	.short	0x0380
        /*03d2*/ 	.short	0x02c0


	//----- nvinfo : EIATTR_SW_WAR
	.align		4
.L_65:
        /*03d4*/ 	.byte	0x04, 0x36
        /*03d6*/ 	.short	(.L_67 - .L_66)
.L_66:
        /*03d8*/ 	.word	0x00000008
.L_67:


//--------------------- .nv.compat                --------------------------
	.section	.nv.compat,"",@"SHT_CUDA_COMPAT_INFO"
	.align	4
        /*0000*/ 	.byte	0x02, 0x02, 0x02, 0x00, 0x02, 0x05, 0x05, 0x00, 0x02, 0x03, 0x01, 0x00, 0x02, 0x06, 0x01, 0x00


//--------------------- .nv.callgraph             --------------------------
	.section	.nv.callgraph,"",@"SHT_CUDA_CALLGRAPH"
	.align	4
	.sectionentsize	8
	.align		4
        /*0000*/ 	.word	0x00000000
	.align		4
        /*0004*/ 	.word	0xffffffff
	.align		4
        /*0008*/ 	.word	0x00000000
	.align		4
        /*000c*/ 	.word	0xfffffffe
	.align		4
        /*0010*/ 	.word	0x00000000
	.align		4
        /*0014*/ 	.word	0xfffffffd
	.align		4
        /*0018*/ 	.word	0x00000000
	.align		4
        /*001c*/ 	.word	0xfffffffc


//--------------------- .nv.constant4             --------------------------
	.section	.nv.constant4,"a",@progbits
	.align	8
	.align		8
.nv.constant4:
        /*0000*/ 	.dword	_ZN47_INTERNAL_ae8bd3a3_9_kernel_cu_46b914f4_28953714cuda3std3__45__cpo5beginE
	.align		8
        /*0008*/ 	.dword	_ZN47_INTERNAL_ae8bd3a3_9_kernel_cu_46b914f4_28953714cuda3std3__45__cpo3endE
	.align		8
        /*0010*/ 	.dword	_ZN47_INTERNAL_ae8bd3a3_9_kernel_cu_46b914f4_28953714cuda3std3__45__cpo6cbeginE
	.align		8
        /*0018*/ 	.dword	_ZN47_INTERNAL_ae8bd3a3_9_kernel_cu_46b914f4_28953714cuda3std3__45__cpo4cendE
	.align		8
        /*0020*/ 	.dword	_ZN47_INTERNAL_ae8bd3a3_9_kernel_cu_46b914f4_28953714cuda3std3__449_GLOBAL__N__ae8bd3a3_9_kernel_cu_46b914f4_28953716ignoreE
	.align		8
        /*0028*/ 	.dword	_ZN47_INTERNAL_ae8bd3a3_9_kernel_cu_46b914f4_28953714cuda3std3__419piecewise_constructE
	.align		8
        /*0030*/ 	.dword	_ZN47_INTERNAL_ae8bd3a3_9_kernel_cu_46b914f4_28953714cuda3std3__48in_placeE
	.align		8
        /*0038*/ 	.dword	_ZN47_INTERNAL_ae8bd3a3_9_kernel_cu_46b914f4_28953714cuda3std6ranges3__45__cpo4swapE
	.align		8
        /*0040*/ 	.dword	_ZN47_INTERNAL_ae8bd3a3_9_kernel_cu_46b914f4_28953714cuda3std6ranges3__45__cpo9iter_moveE
	.align		8
        /*0048*/ 	.dword	_ZN47_INTERNAL_ae8bd3a3_9_kernel_cu_46b914f4_28953714cute7productE
	.align		8
        /*0050*/ 	.dword	_ZN47_INTERNAL_ae8bd3a3_9_kernel_cu_46b914f4_28953714cute1_E


//--------------------- .text._ZN9deep_gemm24sm100_fp8_gemm_1d1d_implILN4cute4UMMA5MajorE0ELS3_0ELj0ELj4096ELj7168ELj128ELj224ELj128ELj1ELj128ELj128ELj64ELj4ELj128ELj128ELj1ELb0ELj141ELNS_8GemmTypeE0ELb0EN7cutlass10bfloat16_tENS_16EpilogueIdentityEEEvPijjj14CUtensorMap_stS9_S9_S9_S9_ --------------------------
	.section	.text._ZN9deep_gemm24sm100_fp8_gemm_1d1d_implILN4cute4UMMA5MajorE0ELS3_0ELj0ELj4096ELj7168ELj128ELj224ELj128ELj1ELj128ELj128ELj64ELj4ELj128ELj128ELj1ELb0ELj141ELNS_8GemmTypeE0ELb0EN7cutlass10bfloat16_tENS_16EpilogueIdentityEEEvPijjj14CUtensorMap_stS9_S9_S9_S9_,"ax",@progbits
	.align	128
        .global         _ZN9deep_gemm24sm100_fp8_gemm_1d1d_implILN4cute4UMMA5MajorE0ELS3_0ELj0ELj4096ELj7168ELj128ELj224ELj128ELj1ELj128ELj128ELj64ELj4ELj128ELj128ELj1ELb0ELj141ELNS_8GemmTypeE0ELb0EN7cutlass10bfloat16_tENS_16EpilogueIdentityEEEvPijjj14CUtensorMap_stS9_S9_S9_S9_
        .type           _ZN9deep_gemm24sm100_fp8_gemm_1d1d_implILN4cute4UMMA5MajorE0ELS3_0ELj0ELj4096ELj7168ELj128ELj224ELj128ELj1ELj128ELj128ELj64ELj4ELj128ELj128ELj1ELb0ELj141ELNS_8GemmTypeE0ELb0EN7cutlass10bfloat16_tENS_16EpilogueIdentityEEEvPijjj14CUtensorMap_stS9_S9_S9_S9_,@function
        .size           _ZN9deep_gemm24sm100_fp8_gemm_1d1d_implILN4cute4UMMA5MajorE0ELS3_0ELj0ELj4096ELj7168ELj128ELj224ELj128ELj1ELj128ELj128ELj64ELj4ELj128ELj128ELj1ELb0ELj141ELNS_8GemmTypeE0ELb0EN7cutlass10bfloat16_tENS_16EpilogueIdentityEEEvPijjj14CUtensorMap_stS9_S9_S9_S9_,(.L_x_81 - _ZN9deep_gemm24sm100_fp8_gemm_1d1d_implILN4cute4UMMA5MajorE0ELS3_0ELj0ELj4096ELj7168ELj128ELj224ELj128ELj1ELj128ELj128ELj64ELj4ELj128ELj128ELj1ELb0ELj141ELNS_8GemmTypeE0ELb0EN7cutlass10bfloat16_tENS_16EpilogueIdentityEEEvPijjj14CUtensorMap_stS9_S9_S9_S9_)
        .other          _ZN9deep_gemm24sm100_fp8_gemm_1d1d_implILN4cute4UMMA5MajorE0ELS3_0ELj0ELj4096ELj7168ELj128ELj224ELj128ELj1ELj128ELj128ELj64ELj4ELj128ELj128ELj1ELb0ELj141ELNS_8GemmTypeE0ELb0EN7cutlass10bfloat16_tENS_16EpilogueIdentityEEEvPijjj14CUtensorMap_stS9_S9_S9_S9_,@"STO_CUDA_ENTRY STV_DEFAULT"
_ZN9deep_gemm24sm100_fp8_gemm_1d1d_implILN4cute4UMMA5MajorE0ELS3_0ELj0ELj4096ELj7168ELj128ELj224ELj128ELj1ELj128ELj128ELj64ELj4ELj128ELj128ELj1ELb0ELj141ELNS_8GemmTypeE0ELb0EN7cutlass10bfloat16_tENS_16EpilogueIdentityEEEvPijjj14CUtensorMap_stS9_S9_S9_S9_:
.text._ZN9deep_gemm24sm100_fp8_gemm_1d1d_implILN4cute4UMMA5MajorE0ELS3_0ELj0ELj4096ELj7168ELj128ELj224ELj128ELj1ELj128ELj128ELj64ELj4ELj128ELj128ELj1ELb0ELj141ELNS_8GemmTypeE0ELb0EN7cutlass10bfloat16_tENS_16EpilogueIdentityEEEvPijjj14CUtensorMap_stS9_S9_S9_S9_:
[----:B------:R-:W1:Y:S01]  /*0000*/  LDC R1, c[0x0][0x37c] ;  /* 0x0000df00ff017b82 */ /* 0x000e620000000800 */
[----:B------:R-:W2:Y:S02]  /*0010*/  S2R R0, SR_TID.X ;  /* 0x0000000000007919 */ /* 0x000ea40000002100 */
[----:B--2---:R-:W-:-:S05]  /*0020*/  SHF.R.U32.HI R0, RZ, 0x5, R0 ;  /* 0x00000005ff007819 */ /* 0x004fca0000011600 */
[----:B------:R-:W2:Y:S02]  /*0030*/  SHFL.IDX PT, R3, R0, RZ, 0x1f ;  /* 0x00001fff00037589 */ /* 0x000ea400000e0000 */
[----:B--2---:R-:W-:-:S13]  /*0040*/  ISETP.NE.AND P0, PT, R3, 0x2, PT ;  /* 0x000000020300780c */ /* 0x004fda0003f05270 */
[----:B-1----:R-:W-:Y:S05]  /*0050*/  @!P0 BRA `(.L_x_0) ;  /* 0x0000000400008947 */ /* 0x002fea0003800000 */
[----:B------:R-:W-:-:S13]  /*0060*/  ISETP.NE.AND P0, PT, R3, 0x1, PT ;  /* 0x000000010300780c */ /* 0x000fda0003f05270 */
[----:B------:R-:W-:Y:S05]  /*0070*/  @!P0 BRA `(.L_x_1) ;  /* 0x0000000000608947 */ /* 0x000fea0003800000 */
[----:B------:R-:W-:-:S13]  /*0080*/  ISETP.NE.AND P0, PT, R3, RZ, PT ;  /* 0x000000ff0300720c */ /* 0x000fda0003f05270 */
[----:B------:R-:W-:Y:S05]  /*0090*/  @P0 BRA `(.L_x_2) ;  /* 0x0000000400a80947 */ /* 0x000fea0003800000 */
[----:B------:R-:W-:Y:S01]  /*00a0*/  ELECT P0, URZ, PT ;  /* 0x0000000000ff782f */ /* 0x000fe20003800000 */
[----:B------:R-:W-:-:S12]  /*00b0*/  BSSY.RECONVERGENT B0, `(.L_x_3) ;  /* 0x0000013000007945 */ /* 0x000fd80003800200 */
[----:B------:R-:W-:Y:S05]  /*00c0*/  @!P0 BRA `(.L_x_4) ;  /* 0x0000000000448947 */ /* 0x000fea0003800000 */
[----:B------:R-:W1:Y:S02]  /*00d0*/  LDCU.64 UR4, c[0x0][0x348] ;  /* 0x00006900ff0477ac */ /* 0x000e640008000a00 */
[----:B-1----:R-:W-:Y:S02]  /*00e0*/  UIADD3 UR12, UP4, UPT, UR4, 0x40, URZ ;  /* 0x00000040040c7890 */ /* 0x002fe4000ff9e0ff */
[----:B------:R-:W-:Y:S02]  /*00f0*/  UIADD3 UR10, UP3, UPT, UR4, 0xc0, URZ ;  /* 0x000000c0040a7890 */ /* 0x000fe4000ff7e0ff */
[----:B------:R-:W-:Y:S02]  /*0100*/  UIADD3 UR8, UP2, UPT, UR4, 0x140, URZ ;  /* 0x0000014004087890 */ /* 0x000fe4000ff5e0ff */
[----:B------:R-:W-:Y:S02]  /*0110*/  UIADD3 UR6, UP1, UPT, UR4, 0x1c0, URZ ;  /* 0x000001c004067890 */ /* 0x000fe4000ff3e0ff */
[----:B------:R-:W-:-:S02]  /*0120*/  UIADD3 UR4, UP0, UPT, UR4, 0x240, URZ ;  /* 0x0000024004047890 */ /* 0x000fc4000ff1e0ff */
[----:B------:R-:W-:Y:S02]  /*0130*/  UIADD3.X UR13, UPT, UPT, URZ, UR5, URZ, UP4, !UPT ;  /* 0x00000005ff0d7290 */ /* 0x000fe4000a7fe4ff */
[----:B------:R-:W-:Y:S02]  /*0140*/  UIADD3.X UR11, UPT, UPT, URZ, UR5, URZ, UP3, !UPT ;  /* 0x00000005ff0b7290 */ /* 0x000fe40009ffe4ff */
[----:B------:R-:W-:Y:S02]  /*0150*/  UIADD3.X UR9, UPT, UPT, URZ, UR5, URZ, UP2, !UPT ;  /* 0x00000005ff097290 */ /* 0x000fe400097fe4ff */
[----:B------:R-:W-:Y:S02]  /*0160*/  UIADD3.X UR7, UPT, UPT, URZ, UR5, URZ, UP1, !UPT ;  /* 0x00000005ff077290 */ /* 0x000fe40008ffe4ff */
[----:B------:R-:W-:Y:S01]  /*0170*/  UIADD3.X UR5, UPT, UPT, URZ, UR5, URZ, UP0, !UPT ;  /* 0x00000005ff057290 */ /* 0x000fe200087fe4ff */
[----:B------:R1:W-:Y:S02]  /*0180*/  UTMACCTL.PF [UR12] ;  /* 0x000000000c0079b9 */ /* 0x0003e40008040000 */
[----:B------:R1:W-:Y:S02]  /*0190*/  UTMACCTL.PF [UR10] ;  /* 0x000000000a0079b9 */ /* 0x0003e40008040000 */
[----:B------:R1:W-:Y:S02]  /*01a0*/  UTMACCTL.PF [UR8] ;  /* 0x00000000080079b9 */ /* 0x0003e40008040000 */
[----:B------:R1:W-:Y:S02]  /*01b0*/  UTMACCTL.PF [UR6] ;  /* 0x00000000060079b9 */ /* 0x0003e40008040000 */
[----:B------:R1:W-:Y:S02]  /*01c0*/  UTMACCTL.PF [UR4] ;  /* 0x00000000040079b9 */ /* 0x0003e40008040000 */
[----:B-1----:R-:W-:Y:S01]  /*01d0*/  NOP ;  /* 0x0000000000007918 */ /* 0x002fe20000000000 */
.L_x_4:
[----:B------:R-:W-:Y:S05]  /*01e0*/  BSYNC.RECONVERGENT B0 ;  /* 0x0000000000007941 */ /* 0x000fea0003800200 */
.L_x_3:
[----:B------:R-:W-:Y:S05]  /*01f0*/  BRA `(.L_x_2) ;  /* 0x0000000400507947 */ /* 0x000fea0003800000 */
.L_x_1:
[----:B------:R-:W-:Y:S01]  /*0200*/  ELECT P0, URZ, PT ;  /* 0x0000000000ff782f */ /* 0x000fe20003800000 */
[----:B------:R-:W-:-:S12]  /*0210*/  BSSY.RECONVERGENT B0, `(.L_x_5) ;  /* 0x0000023000007945 */ /* 0x000fd80003800200 */
[----:B------:R-:W-:Y:S05]  /*0220*/  @!P0 BRA `(.L_x_6) ;  /* 0x0000000000848947 */ /* 0x000fea0003800000 */
[----:B------:R-:W1:Y:S01]  /*0230*/  S2UR UR5, SR_CgaCtaId ;  /* 0x00000000000579c3 */ /* 0x000e620000008800 */
[----:B------:R-:W-:Y:S01]  /*0240*/  UMOV UR7, 0x400 ;  /* 0x0000040000077882 */ /* 0x000fe20000000000 */
[----:B------:R-:W-:Y:S01]  /*0250*/  UMOV UR6, 0x1 ;  /* 0x0000000100067882 */ /* 0x000fe20000000000 */
[----:B------:R-:W-:Y:S02]  /*0260*/  UMOV UR4, 0x20 ;  /* 0x0000002000047882 */ /* 0x000fe40000000000 */
[----:B------:R-:W-:-:S04]  /*0270*/  UIADD3 UR8, UPT, UPT, -UR4, 0x100000, URZ ;  /* 0x0010000004087890 */ /* 0x000fc8000fffe1ff */
[----:B------:R-:W-:Y:S02]  /*0280*/  USHF.L.U32 UR9, UR8, 0xb, URZ ;  /* 0x0000000b08097899 */ /* 0x000fe400080006ff */
[----:B------:R-:W-:Y:S01]  /*0290*/  USHF.L.U32 UR8, UR8, 0x1, URZ ;  /* 0x0000000108087899 */ /* 0x000fe200080006ff */
[----:B------:R-:W-:Y:S02]  /*02a0*/  UMOV UR4, 0x80 ;  /* 0x0000008000047882 */ /* 0x000fe40000000000 */
[----:B------:R-:W-:-:S04]  /*02b0*/  UIADD3 UR10, UPT, UPT, -UR4, 0x100000, URZ ;  /* 0x00100000040a7890 */ /* 0x000fc8000fffe1ff */
[----:B------:R-:W-:Y:S02]  /*02c0*/  USHF.L.U32 UR11, UR10, 0xb, URZ ;  /* 0x0000000b0a0b7899 */ /* 0x000fe400080006ff */
[----:B------:R-:W-:Y:S02]  /*02d0*/  USHF.L.U32 UR10, UR10, 0x1, URZ ;  /* 0x000000010a0a7899 */ /* 0x000fe400080006ff */
[----:B-1----:R-:W-:Y:S02]  /*02e0*/  ULEA UR5, UR5, UR7, 0x18 ;  /* 0x0000000705057291 */ /* 0x002fe4000f8ec0ff */
[----:B------:R-:W-:-:S04]  /*02f0*/  UIADD3 UR6, UPT, UPT, -UR6, 0x100000, URZ ;  /* 0x0010000006067890 */ /* 0x000fc8000fffe1ff */
[----:B------:R-:W-:Y:S02]  /*0300*/  USHF.L.U32 UR7, UR6, 0xb, URZ ;  /* 0x0000000b06077899 */ /* 0x000fe400080006ff */
[----:B------:R-:W-:Y:S01]  /*0310*/  USHF.L.U32 UR6, UR6, 0x1, URZ ;  /* 0x0000000106067899 */ /* 0x000fe200080006ff */
[----:B------:R-:W1:Y:S11]  /*0320*/  FENCE.VIEW.ASYNC.S ;  /* 0x00000000000073c6 */ /* 0x000e760000000000 */
[----:B-1----:R1:W2:Y:S01]  /*0330*/  SYNCS.EXCH.64 URZ, [UR5+0x31800], UR6 ;  /* 0x0318000605ff75b2 */ /* 0x0022a20008000100 */
[----:B------:R1:W3:Y:S01]  /*0340*/  SYNCS.EXCH.64 URZ, [UR5+0x31820], UR6 ;  /* 0x0318200605ff75b2 */ /* 0x0002e20008000100 */
[----:B------:R1:W4:Y:S01]  /*0350*/  SYNCS.EXCH.64 URZ, [UR5+0x31840], UR8 ;  /* 0x0318400805ff75b2 */ /* 0x0003220008000100 */
[----:B------:R1:W5:Y:S01]  /*0360*/  SYNCS.EXCH.64 URZ, [UR5+0x31808], UR6 ;  /* 0x0318080605ff75b2 */ /* 0x0003620008000100 */
[----:B------:R1:W1:Y:S01]  /*0370*/  SYNCS.EXCH.64 URZ, [UR5+0x31828], UR6 ;  /* 0x0318280605ff75b2 */ /* 0x0002620008000100 */
        /* <DEDUP_REMOVED lines=11> */
[----:B------:R-:W-:Y:S01]  /*0430*/  NOP ;  /* 0x0000000000007918 */ /* 0x000fe20000000000 */
.L_x_6:
[----:B-1----:R-:W-:Y:S05]  /*0440*/  BSYNC.RECONVERGENT B0 ;  /* 0x0000000000007941 */ /* 0x002fea0003800200 */
.L_x_5:
[----:B------:R-:W-:Y:S05]  /*0450*/  BRA `(.L_x_2) ;  /* 0x0000000000b87947 */ /* 0x000fea0003800000 */
.L_x_0:
[----:B------:R-:W1:Y:S01]  /*0460*/  S2UR UR6, SR_CgaCtaId ;  /* 0x00000000000679c3 */ /* 0x000e620000008800 */
[----:B------:R-:W-:Y:S01]  /*0470*/  NOP ;  /* 0x0000000000007918 */ /* 0x000fe20000000000 */
[----:B------:R-:W-:Y:S01]  /*0480*/  UMOV UR4, 0x40 ;  /* 0x0000004000047882 */ /* 0x000fe20000000000 */
[----:B------:R-:W-:Y:S01]  /*0490*/  UMOV UR5, 0x400 ;  /* 0x0000040000057882 */ /* 0x000fe20000000000 */
[----:B-1----:R-:W-:Y:S02]  /*04a0*/  ULEA UR4, UR6, UR4, 0x18 ;  /* 0x0000000406047291 */ /* 0x002fe4000f8ec0ff */
[----:B------:R-:W-:-:S07]  /*04b0*/  ULEA UR5, UR6, UR5, 0x18 ;  /* 0x0000000506057291 */ /* 0x000fce000f8ec0ff */
[----:B------:R-:W1:Y:S02]  /*04c0*/  LDS.U8 R0, [UR4] ;  /* 0x00000004ff007984 */ /* 0x000e640008000000 */
[----:B-1----:R-:W-:-:S13]  /*04d0*/  ISETP.NE.AND P0, PT, R0, RZ, PT ;  /* 0x000000ff0000720c */ /* 0x002fda0003f05270 */
[----:B------:R-:W-:Y:S05]  /*04e0*/  @P0 BRA `(.L_x_7) ;  /* 0x00000000007c0947 */ /* 0x000fea0003800000 */
[----:B------:R-:W-:-:S13]  /*04f0*/  ELECT P0, URZ, PT ;  /* 0x0000000000ff782f */ /* 0x000fda0003800000 */
[----:B------:R-:W-:Y:S05]  /*0500*/  @!P0 BRA `(.L_x_8) ;  /* 0x0000000000848947 */ /* 0x000fea0003800000 */
[----:B------:R-:W-:Y:S01]  /*0510*/  UMOV UR4, 0x10 ;  /* 0x0000001000047882 */ /* 0x000fe20000000000 */
[----:B------:R-:W-:-:S04]  /*0520*/  IMAD.MOV.U32 R2, RZ, RZ, 0xffff ;  /* 0x0000ffffff027424 */ /* 0x000fc800078e00ff */
[----:B------:R-:W-:Y:S04]  /*0530*/  DEPBAR.LE SB1, 0x36 ;  /* 0x00009d800000791a */ /* 0x000fe80000000000 */
[----:B------:R-:W1:Y:S02]  /*0540*/  UTCATOMSWS.FIND_AND_SET.ALIGN UP0, UR4, UR4 ;  /* 0x00000004000475e3 */ /* 0x000e640008000800 */
[----:B-1----:R-:W-:Y:S01]  /*0550*/  PLOP3.LUT P0, PT, PT, PT, UP0, 0x80, 0x8 ;  /* 0x000000000008781c */ /* 0x002fe20003f0f008 */
[----:B------:R-:W-:-:S03]  /*0560*/  IMAD.U32 R7, RZ, RZ, UR4 ;  /* 0x00000004ff077e24 */ /* 0x000fc6000f8e00ff */
[----:B------:R-:W-:-:S04]  /*0570*/  SEL R0, RZ, 0xffffffff, !P0 ;  /* 0xffffffffff007807 */ /* 0x000fc80004000000 */
[----:B------:R-:W-:Y:S01]  /*0580*/  ISETP.NE.AND P0, PT, R0, RZ, PT ;  /* 0x000000ff0000720c */ /* 0x000fe20003f05270 */
[----:B------:R-:W-:-:S12]  /*0590*/  IMAD.MOV.U32 R0, RZ, RZ, 0x1 ;  /* 0x00000001ff007424 */ /* 0x000fd800078e00ff */
[----:B------:R-:W-:Y:S05]  /*05a0*/  @P0 BRA `(.L_x_9) ;  /* 0x0000000000240947 */ /* 0x000fea0003800000 */
.L_x_10:
[----:B------:R-:W-:Y:S05]  /*05b0*/  NANOSLEEP 0x64 ;  /* 0x000000640000795d */ /* 0x000fea0003800000 */
[----:B------:R-:W-:-:S05]  /*05c0*/  UMOV UR4, 0x10 ;  /* 0x0000001000047882 */ /* 0x000fca0000000000 */
[----:B------:R-:W-:Y:S04]  /*05d0*/  DEPBAR.LE SB1, 0x36 ;  /* 0x00009d800000791a */ /* 0x000fe80000000000 */
[----:B------:R-:W1:Y:S02]  /*05e0*/  UTCATOMSWS.FIND_AND_SET.ALIGN UP0, UR4, UR4 ;  /* 0x00000004000475e3 */ /* 0x000e640008000800 */
[----:B-1----:R-:W-:Y:S01]  /*05f0*/  PLOP3.LUT P0, PT, PT, PT, UP0, 0x80, 0x8 ;  /* 0x000000000008781c */ /* 0x002fe20003f0f008 */
[----:B------:R-:W-:-:S03]  /*0600*/  IMAD.U32 R7, RZ, RZ, UR4 ;  /* 0x00000004ff077e24 */ /* 0x000fc6000f8e00ff */
[----:B------:R-:W-:-:S04]  /*0610*/  SEL R4, RZ, 0xffffffff, !P0 ;  /* 0xffffffffff047807 */ /* 0x000fc80004000000 */
[----:B------:R-:W-:-:S13]  /*0620*/  ISETP.NE.AND P0, PT, R4, RZ, PT ;  /* 0x000000ff0400720c */ /* 0x000fda0003f05270 */
[----:B------:R-:W-:Y:S05]  /*0630*/  @!P0 BRA `(.L_x_10) ;  /* 0xfffffffc00dc8947 */ /* 0x000fea000383ffff */
.L_x_9:
[C---:B------:R-:W-:Y:S01]  /*0640*/  VIADD R5, R7.reuse, 0x10 ;  /* 0x0000001007057836 */ /* 0x040fe20000000000 */
[----:B------:R-:W-:Y:S01]  /*0650*/  UMOV UR4, 0x50 ;  /* 0x0000005000047882 */ /* 0x000fe20000000000 */
[----:B------:R-:W-:Y:S01]  /*0660*/  SHF.L.U32 R2, R2, R7, RZ ;  /* 0x0000000702027219 */ /* 0x000fe200000006ff */
[----:B------:R-:W-:Y:S01]  /*0670*/  ULEA UR4, UR6, UR4, 0x18 ;  /* 0x0000000406047291 */ /* 0x000fe2000f8ec0ff */
[----:B------:R-:W-:Y:S01]  /*0680*/  IMAD.SHL.U32 R7, R7, 0x20, RZ ;  /* 0x0000002007077824 */ /* 0x000fe200078e00ff */
[----:B------:R-:W-:-:S04]  /*0690*/  SHF.L.U32 R5, R0, R5, RZ ;  /* 0x0000000500057219 */ /* 0x000fc800000006ff */
[----:B------:R-:W-:-:S05]  /*06a0*/  LOP3.LUT R2, R5, R2, RZ, 0xfc, !PT ;  /* 0x0000000205027212 */ /* 0x000fca00078efcff */
[----:B------:R1:W-:Y:S04]  /*06b0*/  ATOMS.OR RZ, [UR4], R2 ;  /* 0x00000002ffff798c */ /* 0x0003e8000b000004 */
[----:B------:R1:W-:Y:S01]  /*06c0*/  STS [UR5+0x31880], R7 ;  /* 0x03188007ff007988 */ /* 0x0003e20008000805 */
[----:B------:R-:W-:Y:S05]  /*06d0*/  BRA `(.L_x_8) ;  /* 0x0000000000107947 */ /* 0x000fea0003800000 */
.L_x_7:
[----:B------:R-:W-:Y:S02]  /*06e0*/  MOV R0, 0xffffffff ;  /* 0xffffffff00007802 */ /* 0x000fe40000000f00 */
[----:B------:R-:W-:-:S03]  /*06f0*/  MOV R4, 0x720 ;  /* 0x0000072000047802 */ /* 0x000fc60000000f00 */
[----:B------:R1:W-:Y:S04]  /*0700*/  STS [UR5+0x31880], R0 ;  /* 0x03188000ff007988 */ /* 0x0003e80008000805 */
[----:B-1----:R-:W-:Y:S05]  /*0710*/  CALL.REL.NOINC `($__internal_1_$__cuda_sm10x_tcgen05_guardrail_trap_phase_invalid_during_alloc) ;  /* 0x0000003c00447944 */ /* 0x002fea0003c00000 */
.L_x_8:
[----:B------:R-:W-:Y:S05]  /*0720*/  WARPSYNC.ALL ;  /* 0x0000000000007948 */ /* 0x000fea0003800000 */
[----:B------:R-:W-:Y:S01]  /*0730*/  NOP ;  /* 0x0000000000007918 */ /* 0x000fe20000000000 */
.L_x_2:
[----:B------:R-:W1:Y:S01]  /*0740*/  LDC R0, c[0x0][0x388] ;  /* 0x0000e200ff007b82 */ /* 0x000e620000000800 */
[----:B------:R-:W5:Y:S07]  /*0750*/  S2R R21, SR_LANEID ;  /* 0x0000000000157919 */ /* 0x000f6e0000000000 */
[----:B--2345:R-:W-:Y:S01]  /*0760*/  BAR.SYNC.DEFER_BLOCKING 0x0 ;  /* 0x0000000000007b1d */ /* 0x03cfe20000010000 */
[----:B------:R-:W-:Y:S02]  /*0770*/  ISETP.NE.AND P0, PT, R3, RZ, PT ;  /* 0x000000ff0300720c */ /* 0x000fe40003f05270 */
[----:B-1----:R-:W-:-:S04]  /*0780*/  IADD3 R0, PT, PT, R0, 0x7f, RZ ;  /* 0x0000007f00007810 */ /* 0x002fc80007ffe0ff */
[----:B------:R-:W-:-:S05]  /*0790*/  SHF.R.U32.HI R31, RZ, 0x7, R0 ;  /* 0x00000007ff1f7819 */ /* 0x000fca0000011600 */
[----:B------:R-:W-:Y:S02]  /*07a0*/  IMAD R5, R31, 0x13, RZ ;  /* 0x000000131f057824 */ /* 0x000fe400078e02ff */
[----:B------:R-:W-:Y:S05]  /*07b0*/  @!P0 BRA `(.L_x_11) ;  /* 0x00000010002c8947 */ /* 0x000fea0003800000 */
[----:B------:R-:W-:Y:S01]  /*07c0*/  ISETP.NE.AND P0, PT, R3, 0x1, PT ;  /* 0x000000010300780c */ /* 0x000fe20003f05270 */
[----:B------:R-:W1:-:S12]  /*07d0*/  S2UR UR5, SR_CgaCtaId ;  /* 0x00000000000579c3 */ /* 0x000e580000008800 */
[----:B------:R-:W-:Y:S05]  /*07e0*/  @!P0 BRA `(.L_x_12) ;  /* 0x0000000400948947 */ /* 0x000fea0003800000 */
[----:B------:R-:W-:-:S13]  /*07f0*/  ISETP.NE.AND P0, PT, R3, 0x2, PT ;  /* 0x000000020300780c */ /* 0x000fda0003f05270 */
[----:B------:R-:W-:Y:S05]  /*0800*/  @P0 BRA `(.L_x_13) ;  /* 0x0000001800800947 */ /* 0x000fea0003800000 */
[----:B------:R-:W2:Y:S02]  /*0810*/  S2UR UR4, SR_CTAID.X ;  /* 0x00000000000479c3 */ /* 0x000ea40000002500 */
[----:B--2---:R-:W-:-:S13]  /*0820*/  ISETP.LE.U32.AND P0, PT, R5, UR4, PT ;  /* 0x0000000405007c0c */ /* 0x004fda000bf03070 */
[----:B-1----:R-:W-:Y:S05]  /*0830*/  @P0 EXIT ;  /* 0x000000000000094d */ /* 0x002fea0003800000 */
[--C-:B------:R-:W-:Y:S01]  /*0840*/  SHF.R.U32.HI R20, RZ, 0x3, R21.reuse ;  /* 0x00000003ff147819 */ /* 0x100fe20000011615 */
[----:B------:R-:W-:Y:S01]  /*0850*/  ULOP3.LUT UR4, URZ, UR4, URZ, 0x33, !UPT ;  /* 0x00000004ff047292 */ /* 0x000fe2000f8e33ff */
[----:B------:R-:W-:Y:S02]  /*0860*/  HFMA2 R15, -RZ, RZ, 0, 0 ;  /* 0x00000000ff0f7431 */ /* 0x000fe400000001ff */
[----:B------:R-:W-:Y:S01]  /*0870*/  IMAD.MOV.U32 R16, RZ, RZ, RZ ;  /* 0x000000ffff107224 */ /* 0x000fe200078e00ff */
[C---:B------:R-:W-:Y:S01]  /*0880*/  LOP3.LUT R6, R20.reuse, 0x1, RZ, 0x3c, !PT ;  /* 0x0000000114067812 */ /* 0x040fe200078e3cff */
[C---:B------:R-:W-:Y:S01]  /*0890*/  IMAD.SHL.U32 R0, R20.reuse, 0x20, RZ ;  /* 0x0000002014007824 */ /* 0x040fe200078e00ff */
[C---:B------:R-:W-:Y:S01]  /*08a0*/  LOP3.LUT R18, R20.reuse, 0x2, RZ, 0x3c, !PT ;  /* 0x0000000214127812 */ /* 0x040fe200078e3cff */
[----:B------:R-:W-:Y:S01]  /*08b0*/  VIADD R25, R5, UR4 ;  /* 0x0000000405197c36 */ /* 0x000fe20008000000 */
[----:B------:R-:W-:Y:S01]  /*08c0*/  LOP3.LUT R4, R20, 0x3, RZ, 0x3c, !PT ;  /* 0x0000000314047812 */ /* 0x000fe200078e3cff */
[----:B------:R-:W-:Y:S01]  /*08d0*/  IMAD R20, R21, 0x4, R20 ;  /* 0x0000000415147824 */ /* 0x000fe200078e0214 */
[C---:B------:R-:W-:Y:S01]  /*08e0*/  LOP3.LUT R2, R0.reuse, 0x20, RZ, 0x3c, !PT ;  /* 0x0000002000027812 */ /* 0x040fe200078e3cff */
[----:B------:R-:W-:Y:S01]  /*08f0*/  IMAD.HI.U32 R25, R25, 0x3a196b1f, RZ ;  /* 0x3a196b1f19197827 */ /* 0x000fe200078e00ff */
[C---:B------:R-:W-:Y:S01]  /*0900*/  LOP3.LUT R22, R0.reuse, 0x40, RZ, 0x3c, !PT ;  /* 0x0000004000167812 */ /* 0x040fe200078e3cff */
[----:B------:R-:W-:Y:S01]  /*0910*/  UMOV UR5, URZ ;  /* 0x000000ff00057c82 */ /* 0x000fe20008000000 */
[CC--:B------:R-:W-:Y:S01]  /*0920*/  IADD3 R24, PT, PT, R0.reuse, R21.reuse, RZ ;  /* 0x0000001500187210 */ /* 0x0c0fe20007ffe0ff */
[C---:B------:R-:W-:Y:S01]  /*0930*/  IMAD R19, R21.reuse, 0x4, R6 ;  /* 0x0000000415137824 */ /* 0x040fe200078e0206 */
[----:B------:R-:W-:Y:S01]  /*0940*/  LOP3.LUT R0, R0, 0x60, RZ, 0x3c, !PT ;  /* 0x0000006000007812 */ /* 0x000fe200078e3cff */
[C---:B------:R-:W-:Y:S01]  /*0950*/  IMAD R18, R21.reuse, 0x4, R18 ;  /* 0x0000000415127824 */ /* 0x040fe200078e0212 */
[----:B------:R-:W-:Y:S01]  /*0960*/  LEA R17, R21, R4, 0x2 ;  /* 0x0000000415117211 */ /* 0x000fe200078e10ff */
[----:B------:R-:W-:Y:S01]  /*0970*/  IMAD.IADD R23, R2, 0x1, R21 ;  /* 0x0000000102177824 */ /* 0x000fe200078e0215 */
[----:B------:R-:W-:Y:S01]  /*0980*/  SHF.R.U32.HI R25, RZ, 0x5, R25 ;  /* 0x00000005ff197819 */ /* 0x000fe20000011619 */
[----:B------:R-:W-:Y:S01]  /*0990*/  IMAD.IADD R22, R22, 0x1, R21 ;  /* 0x0000000116167824 */ /* 0x000fe200078e0215 */
[----:B------:R-:W-:-:S07]  /*09a0*/  IADD3 R21, PT, PT, R0, R21, RZ ;  /* 0x0000001500157210 */ /* 0x000fce0007ffe0ff */
.L_x_17:
[----:B-1----:R-:W1:Y:S01]  /*09b0*/  S2R R0, SR_CgaCtaId ;  /* 0x0000000000007919 */ /* 0x002e620000008800 */
[----:B------:R-:W-:Y:S01]  /*09c0*/  MOV R3, 0x400 ;  /* 0x0000040000037802 */ /* 0x000fe20000000f00 */
[----:B------:R-:W-:-:S03]  /*09d0*/  UMOV UR4, URZ ;  /* 0x000000ff00047c82 */ /* 0x000fc60008000000 */
[----:B-1----:R-:W-:-:S07]  /*09e0*/  LEA R0, R0, R3, 0x18 ;  /* 0x0000000300007211 */ /* 0x002fce00078ec0ff */
.L_x_16:
[----:B-1----:R-:W-:Y:S01]  /*09f0*/  LEA R2, R15, R0, 0x3 ;  /* 0x000000000f027211 */ /* 0x002fe200078e18ff */
[----:B------:R-:W-:Y:S01]  /*0a00*/  ULOP3.LUT UP0, URZ, UR4, 0x3, URZ, 0xc0, !UPT ;  /* 0x0000000304ff7892 */ /* 0x000fe2000f80c0ff */
[----:B------:R-:W-:-:S04]  /*0a10*/  SHF.L.U32 R5, R16, 0x1f, RZ ;  /* 0x0000001f10057819 */ /* 0x000fc800000006ff */
[----:B------:R-:W1:Y:S02]  /*0a20*/  SYNCS.PHASECHK.TRANS64.TRYWAIT P0, [R2+URZ+0x31800], R5 ;  /* 0x03180005020075a7 */ /* 0x000e6400080011ff */
[----:B-1----:R-:W-:Y:S05]  /*0a30*/  @!P0 BRA `(.L_x_14) ;  /* 0x0000003400808947 */ /* 0x002fea0003800000 */
.L_x_60:
[----:B------:R-:W-:Y:S05]  /*0a40*/  BRA.U UP0, `(.L_x_15) ;  /* 0x0000000100bc7547 */ /* 0x000fea000b800000 */
[C-C-:B------:R-:W-:Y:S02]  /*0a50*/  IMAD R26, R15.reuse, 0x200, R0.reuse ;  /* 0x000002000f1a7824 */ /* 0x140fe400078e0200 */
[----:B------:R-:W-:Y:S02]  /*0a60*/  IMAD R3, R15, 0x400, R0 ;  /* 0x000004000f037824 */ /* 0x000fe400078e0200 */
[--C-:B------:R-:W-:Y:S01]  /*0a70*/  IMAD R9, R24, 0x4, R26.reuse ;  /* 0x0000000418097824 */ /* 0x100fe200078e021a */
[-C--:B------:R-:W-:Y:S01]  /*0a80*/  LEA R8, R23, R26.reuse, 0x2 ;  /* 0x0000001a17087211 */ /* 0x080fe200078e10ff */
[--C-:B------:R-:W-:Y:S01]  /*0a90*/  IMAD R29, R22, 0x4, R26.reuse ;  /* 0x00000004161d7824 */ /* 0x100fe200078e021a */
[-C--:B------:R-:W-:Y:S01]  /*0aa0*/  LEA R27, R21, R26.reuse, 0x2 ;  /* 0x0000001a151b7211 */ /* 0x080fe200078e10ff */
[--C-:B-1----:R-:W-:Y:S01]  /*0ab0*/  IMAD R5, R19, 0x4, R26.reuse ;  /* 0x0000000413057824 */ /* 0x102fe200078e021a */
[-C--:B------:R-:W-:Y:S01]  /*0ac0*/  LEA R6, R20, R26.reuse, 0x2 ;  /* 0x0000001a14067211 */ /* 0x080fe200078e10ff */
[----:B------:R-:W1:Y:S01]  /*0ad0*/  LDS R9, [R9+0x30000] ;  /* 0x0300000009097984 */ /* 0x000e620000000800 */
[----:B------:R-:W-:Y:S01]  /*0ae0*/  LEA R4, R18, R26, 0x2 ;  /* 0x0000001a12047211 */ /* 0x000fe200078e10ff */
[----:B------:R-:W-:Y:S01]  /*0af0*/  IMAD R26, R17, 0x4, R26 ;  /* 0x00000004111a7824 */ /* 0x000fe200078e021a */
[-C--:B------:R-:W-:Y:S01]  /*0b00*/  LEA R14, R24, R3.reuse, 0x2 ;  /* 0x00000003180e7211 */ /* 0x080fe200078e10ff */
[----:B------:R-:W2:Y:S01]  /*0b10*/  LDS R8, [R8+0x30000] ;  /* 0x0300000008087984 */ /* 0x000ea20000000800 */
[--C-:B------:R-:W-:Y:S01]  /*0b20*/  IMAD R11, R23, 0x4, R3.reuse ;  /* 0x00000004170b7824 */ /* 0x100fe200078e0203 */
[----:B------:R-:W-:Y:S01]  /*0b30*/  LEA R10, R22, R3, 0x2 ;  /* 0x00000003160a7211 */ /* 0x000fe200078e10ff */
[----:B------:R-:W-:Y:S01]  /*0b40*/  IMAD R7, R21, 0x4, R3 ;  /* 0x0000000415077824 */ /* 0x000fe200078e0203 */
[----:B------:R-:W3:Y:S04]  /*0b50*/  LDS R29, [R29+0x30000] ;  /* 0x030000001d1d7984 */ /* 0x000ee80000000800 */
[----:B------:R-:W4:Y:S01]  /*0b60*/  LDS R27, [R27+0x30000] ;  /* 0x030000001b1b7984 */ /* 0x000f220000000800 */
[----:B------:R-:W-:-:S03]  /*0b70*/  NOP ;  /* 0x0000000000007918 */ /* 0x000fc60000000000 */
[----:B-1----:R1:W-:Y:S04]  /*0b80*/  STS [R6+0x30000], R9 ;  /* 0x0300000906007388 */ /* 0x0023e80000000800 */
[----:B--2---:R2:W-:Y:S04]  /*0b90*/  STS [R5+0x30000], R8 ;  /* 0x0300000805007388 */ /* 0x0045e80000000800 */
[----:B---3--:R3:W-:Y:S04]  /*0ba0*/  STS [R4+0x30000], R29 ;  /* 0x0300001d04007388 */ /* 0x0087e80000000800 */
[----:B----4-:R-:W-:Y:S04]  /*0bb0*/  STS [R26+0x30000], R27 ;  /* 0x0300001b1a007388 */ /* 0x010fe80000000800 */
[----:B------:R-:W4:Y:S04]  /*0bc0*/  LDS R13, [R14+0x30800] ;  /* 0x030800000e0d7984 */ /* 0x000f280000000800 */
[----:B------:R-:W5:Y:S04]  /*0bd0*/  LDS R12, [R11+0x30800] ;  /* 0x030800000b0c7984 */ /* 0x000f680000000800 */
[----:B------:R-:W5:Y:S01]  /*0be0*/  LDS R9, [R10+0x30800] ;  /* 0x030800000a097984 */ /* 0x000f620000000800 */
[----:B-1----:R-:W-:-:S03]  /*0bf0*/  LEA R6, R20, R3, 0x2 ;  /* 0x0000000314067211 */ /* 0x002fc600078e10ff */
[----:B------:R-:W1:Y:S01]  /*0c00*/  LDS R8, [R7+0x30800] ;  /* 0x0308000007087984 */ /* 0x000e620000000800 */
[----:B--2---:R-:W-:Y:S01]  /*0c10*/  IMAD R5, R19, 0x4, R3 ;  /* 0x0000000413057824 */ /* 0x004fe200078e0203 */
[----:B------:R-:W-:Y:S01]  /*0c20*/  NOP ;  /* 0x0000000000007918 */ /* 0x000fe20000000000 */
[-C--:B---3--:R-:W-:Y:S02]  /*0c30*/  LEA R4, R18, R3.reuse, 0x2 ;  /* 0x0000000312047211 */ /* 0x088fe400078e10ff */
[----:B------:R-:W-:Y:S01]  /*0c40*/  LEA R3, R17, R3, 0x2 ;  /* 0x0000000311037211 */ /* 0x000fe200078e10ff */
[----:B----4-:R-:W-:Y:S04]  /*0c50*/  STS [R6+0x30800], R13 ;  /* 0x0308000d06007388 */ /* 0x010fe80000000800 */
[----:B-----5:R-:W-:Y:S04]  /*0c60*/  STS [R5+0x30800], R12 ;  /* 0x0308000c05007388 */ /* 0x020fe80000000800 */
[----:B------:R-:W-:Y:S04]  /*0c70*/  STS [R4+0x30800], R9 ;  /* 0x0308000904007388 */ /* 0x000fe80000000800 */
[----:B-1----:R-:W-:Y:S04]  /*0c80*/  STS [R3+0x30800], R8 ;  /* 0x0308000803007388 */ /* 0x002fe80000000800 */
[----:B------:R-:W1:Y:S04]  /*0c90*/  LDS R27, [R14+0x30a00] ;  /* 0x030a00000e1b7984 */ /* 0x000e680000000800 */
[----:B------:R-:W2:Y:S04]  /*0ca0*/  LDS R26, [R11+0x30a00] ;  /* 0x030a00000b1a7984 */ /* 0x000ea80000000800 */
[----:B------:R-:W3:Y:S04]  /*0cb0*/  LDS R29, [R10+0x30a00] ;  /* 0x030a00000a1d7984 */ /* 0x000ee80000000800 */
[----:B------:R-:W4:Y:S01]  /*0cc0*/  LDS R28, [R7+0x30a00] ;  /* 0x030a0000071c7984 */ /* 0x000f220000000800 */
[----:B------:R-:W-:-:S03]  /*0cd0*/  NOP ;  /* 0x0000000000007918 */ /* 0x000fc60000000000 */
[----:B-1----:R5:W-:Y:S04]  /*0ce0*/  STS [R6+0x30a00], R27 ;  /* 0x030a001b06007388 */ /* 0x002be80000000800 */
[----:B--2---:R5:W-:Y:S04]  /*0cf0*/  STS [R5+0x30a00], R26 ;  /* 0x030a001a05007388 */ /* 0x004be80000000800 */
[----:B---3--:R5:W-:Y:S04]  /*0d00*/  STS [R4+0x30a00], R29 ;  /* 0x030a001d04007388 */ /* 0x008be80000000800 */
[----:B----4-:R5:W-:Y:S01]  /*0d10*/  STS [R3+0x30a00], R28 ;  /* 0x030a001c03007388 */ /* 0x010be20000000800 */
[----:B------:R1:W-:Y:S06]  /*0d20*/  MEMBAR.ALL.CTA ;  /* 0x0000000000007992 */ /* 0x0003ec0000008000 */
[----:B-1----:R-:W2:Y:S02]  /*0d30*/  FENCE.VIEW.ASYNC.S ;  /* 0x00000000000073c6 */ /* 0x002ea40000000000 */
.L_x_15:
[----:B-1----:R-:W-:Y:S01]  /*0d40*/  VIADD R2, R2, 0x31840 ;  /* 0x0003184002027836 */ /* 0x002fe20000000000 */
[C---:B------:R-:W-:Y:S01]  /*0d50*/  ISETP.NE.AND P0, PT, R15.reuse, 0x3, PT ;  /* 0x000000030f00780c */ /* 0x040fe20003f05270 */
[----:B------:R-:W-:Y:S01]  /*0d60*/  VIADD R15, R15, 0x1 ;  /* 0x000000010f0f7836 */ /* 0x000fe20000000000 */
[----:B------:R-:W-:Y:S02]  /*0d70*/  UIADD3 UR4, UPT, UPT, UR4, 0x1, URZ ;  /* 0x0000000104047890 */ /* 0x000fe4000fffe0ff */
[----:B------:R-:W-:Y:S02]  /*0d80*/  PRMT R2, RZ, 0x654, R2 ;  /* 0x00000654ff027816 */ /* 0x000fe40000000002 */
[----:B------:R-:W-:Y:S01]  /*0d90*/  SEL R15, R15, RZ, P0 ;  /* 0x000000ff0f0f7207 */ /* 0x000fe20000000000 */
[----:B------:R-:W-:Y:S01]  /*0da0*/  UISETP.NE.AND UP0, UPT, UR4, 0x38, UPT ;  /* 0x000000380400788c */ /* 0x000fe2000bf05270 */
[----:B--2---:R1:W-:Y:S02]  /*0db0*/  SYNCS.ARRIVE.TRANS64.RED.A1T0 RZ, [R2+URZ], RZ ;  /* 0x000000ff02ff79a7 */ /* 0x0043e400081004ff */
[----:B------:R-:W-:-:S04]  /*0dc0*/  ISETP.NE.AND P0, PT, R15, RZ, PT ;  /* 0x000000ff0f00720c */ /* 0x000fc80003f05270 */
[----:B-----5:R-:W-:-:S04]  /*0dd0*/  SEL R3, RZ, 0x1, P0 ;  /* 0x00000001ff037807 */ /* 0x020fc80000000000 */
[----:B------:R-:W-:Y:S01]  /*0de0*/  LOP3.LUT R16, R16, R3, RZ, 0x3c, !PT ;  /* 0x0000000310107212 */ /* 0x000fe200078e3cff */
[----:B------:R-:W-:Y:S06]  /*0df0*/  BRA.U UP0, `(.L_x_16) ;  /* 0xfffffff900fc7547 */ /* 0x000fec000b83ffff */
[----:B------:R-:W-:-:S13]  /*0e00*/  ISETP.NE.AND P0, PT, R25, UR5, PT ;  /* 0x0000000519007c0c */ /* 0x000fda000bf05270 */
[----:B------:R-:W-:Y:S05]  /*0e10*/  @!P0 EXIT ;  /* 0x000000000000894d */ /* 0x000fea0003800000 */
[----:B------:R-:W-:Y:S01]  /*0e20*/  UIADD3 UR5, UPT, UPT, UR5, 0x1, URZ ;  /* 0x0000000105057890 */ /* 0x000fe2000fffe0ff */
[----:B------:R-:W-:Y:S05]  /*0e30*/  BRA `(.L_x_17) ;  /* 0xfffffff800dc7947 */ /* 0x000fea000383ffff */
.L_x_12:
[----:B-1----:R-:W-:-:S09]  /*0e40*/  UISETP.NE.AND UP0, UPT, UR5, URZ, UPT ;  /* 0x000000ff0500728c */ /* 0x002fd2000bf05270 */
[----:B------:R-:W-:Y:S05]  /*0e50*/  BRA.U UP0, `(.L_x_13) ;  /* 0x0000001100ec7547 */ /* 0x000fea000b800000 */
[----:B------:R-:W1:Y:S01]  /*0e60*/  S2UR UR4, SR_CTAID.X ;  /* 0x00000000000479c3 */ /* 0x000e620000002500 */
[----:B------:R-:W-:Y:S02]  /*0e70*/  UMOV UR8, 0x400 ;  /* 0x0000040000087882 */ /* 0x000fe40000000000 */
[----:B------:R-:W-:-:S04]  /*0e80*/  ULEA UR8, UR5, UR8, 0x18 ;  /* 0x0000000805087291 */ /* 0x000fc8000f8ec0ff */
[----:B------:R-:W-:Y:S02]  /*0e90*/  UIADD3 UR5, UPT, UPT, UR8, 0x14000, URZ ;  /* 0x0001400008057890 */ /* 0x000fe4000fffe0ff */
[----:B------:R-:W-:Y:S02]  /*0ea0*/  UIADD3 UR6, UPT, UPT, UR8, 0x4000, URZ ;  /* 0x0000400008067890 */ /* 0x000fe4000fffe0ff */
[----:B------:R-:W-:Y:S02]  /*0eb0*/  USHF.R.U32.HI UR5, URZ, 0x4, UR5 ;  /* 0x00000004ff057899 */ /* 0x000fe40008011605 */
[----:B------:R-:W-:Y:S02]  /*0ec0*/  USHF.R.U32.HI UR6, URZ, 0x4, UR6 ;  /* 0x00000004ff067899 */ /* 0x000fe40008011606 */
[----:B------:R-:W-:Y:S01]  /*0ed0*/  ULOP3.LUT UR5, UR5, 0x3fc0, URZ, 0xc0, !UPT ;  /* 0x00003fc005057892 */ /* 0x000fe2000f8ec0ff */
[----:B-1----:R-:W-:-:S13]  /*0ee0*/  ISETP.LE.U32.AND P0, PT, R5, UR4, PT ;  /* 0x0000000405007c0c */ /* 0x002fda000bf03070 */
[----:B------:R-:W-:Y:S05]  /*0ef0*/  @P0 EXIT ;  /* 0x000000000000094d */ /* 0x000fea0003800000 */
[----:B------:R-:W-:Y:S01]  /*0f00*/  ULOP3.LUT UR4, URZ, UR4, URZ, 0x33, !UPT ;  /* 0x00000004ff047292 */ /* 0x000fe2000f8e33ff */
[----:B------:R-:W-:Y:S01]  /*0f10*/  IMAD.U32 R0, RZ, RZ, UR5 ;  /* 0x00000005ff007e24 */ /* 0x000fe2000f8e00ff */
[----:B------:R-:W-:Y:S01]  /*0f20*/  ULOP3.LUT UR6, UR6, 0x3fc0, URZ, 0xc0, !UPT ;  /* 0x00003fc006067892 */ /* 0x000fe2000f8ec0ff */
[----:B------:R-:W-:Y:S01]  /*0f30*/  ISETP.GE.U32.AND P0, PT, R21, 0x4, PT ;  /* 0x000000041500780c */ /* 0x000fe20003f06070 */
[----:B------:R-:W-:Y:S01]  /*0f40*/  IMAD.MOV.U32 R4, RZ, RZ, RZ ;  /* 0x000000ffff047224 */ /* 0x000fe200078e00ff */
[----:B------:R-:W-:Y:S01]  /*0f50*/  UMOV UR17, URZ ;  /* 0x000000ff00117c82 */ /* 0x000fe20008000000 */
[----:B------:R-:W-:Y:S01]  /*0f60*/  VIADD R3, R5, UR4 ;  /* 0x0000000405037c36 */ /* 0x000fe20008000000 */
[----:B------:R-:W-:Y:S01]  /*0f70*/  UMOV UR15, URZ ;  /* 0x000000ff000f7c82 */ /* 0x000fe20008000000 */
[C---:B------:R-:W-:Y:S01]  /*0f80*/  IMAD R0, R21.reuse, 0x700, R0 ;  /* 0x0000070015007824 */ /* 0x040fe200078e0200 */
[----:B------:R-:W-:Y:S01]  /*0f90*/  LEA R7, R21, UR6, 0xa ;  /* 0x0000000615077c11 */ /* 0x000fe2000f8e50ff */
[----:B------:R-:W-:Y:S01]  /*0fa0*/  IMAD.HI.U32 R3, R3, 0x3a196b1f, RZ ;  /* 0x3a196b1f03037827 */ /* 0x000fe200078e00ff */
[----:B------:R-:W-:Y:S01]  /*0fb0*/  UMOV UR6, 0x1c0 ;  /* 0x000001c000067882 */ /* 0x000fe20000000000 */
[----:B------:R-:W-:Y:S01]  /*0fc0*/  UMOV UR7, 0x1c4 ;  /* 0x000001c400077882 */ /* 0x000fe20000000000 */
[----:B------:R-:W-:Y:S01]  /*0fd0*/  SEL R7, R7, RZ, !P0 ;  /* 0x000000ff07077207 */ /* 0x000fe20004000000 */
[----:B------:R-:W-:Y:S01]  /*0fe0*/  UMOV UR4, 0x1c0 ;  /* 0x000001c000047882 */ /* 0x000fe20000000000 */
[----:B------:R-:W-:Y:S01]  /*0ff0*/  SEL R5, R0, RZ, !P0 ;  /* 0x000000ff00057207 */ /* 0x000fe20004000000 */
[----:B------:R-:W-:Y:S01]  /*1000*/  UMOV UR5, 0x1c4 ;  /* 0x000001c400057882 */ /* 0x000fe20000000000 */
[----:B------:R-:W-:-:S07]  /*1010*/  SHF.R.U32.HI R3, RZ, 0x5, R3 ;  /* 0x00000005ff037819 */ /* 0x000fce0000011603 */
.L_x_24:
[----:B------:R-:W-:Y:S02]  /*1020*/  USHF.R.U32.HI UR10, URZ, 0x1, UR17 ;  /* 0x00000001ff0a7899 */ /* 0x000fe40008011611 */
[----:B------:R-:W-:Y:S02]  /*1030*/  USHF.L.U32 UR9, UR17, 0x3, URZ ;  /* 0x0000000311097899 */ /* 0x000fe400080006ff */
[----:B------:R-:W-:Y:S02]  /*1040*/  ULOP3.LUT UR10, UR10, 0x1, URZ, 0xc, !UPT ;  /* 0x000000010a0a7892 */ /* 0x000fe4000f8e0cff */
[----:B------:R-:W-:Y:S02]  /*1050*/  ULOP3.LUT UR9, UR9, 0x8, URZ, 0xc0, !UPT ;  /* 0x0000000809097892 */ /* 0x000fe4000f8ec0ff */
[----:B------:R-:W-:Y:S02]  /*1060*/  USHF.L.U32 UR10, UR10, 0x1f, URZ ;  /* 0x0000001f0a0a7899 */ /* 0x000fe400080006ff */
[----:B------:R-:W-:-:S02]  /*1070*/  ULOP3.LUT UR12, UR17, 0x1, URZ, 0xc0, !UPT ;  /* 0x00000001110c7892 */ /* 0x000fc4000f8ec0ff */
[----:B------:R-:W-:Y:S01]  /*1080*/  MOV R0, UR9 ;  /* 0x0000000900007c02 */ /* 0x000fe20008000f00 */
[----:B------:R-:W-:Y:S01]  /*1090*/  UIADD3 UR9, UPT, UPT, UR8, UR9, URZ ;  /* 0x0000000908097290 */ /* 0x000fe2000fffe0ff */
[----:B------:R-:W-:Y:S01]  /*10a0*/  MOV R9, UR10 ;  /* 0x0000000a00097c02 */ /* 0x000fe20008000f00 */
[----:B------:R-:W-:Y:S02]  /*10b0*/  UIMAD UR12, UR12, 0xe0, URZ ;  /* 0x000000e00c0c78a4 */ /* 0x000fe4000f8e02ff */
[----:B------:R-:W-:Y:S01]  /*10c0*/  UIADD3 UR11, UPT, UPT, UR9, 0x31860, URZ ;  /* 0x00031860090b7890 */ /* 0x000fe2000fffe0ff */
[----:B------:R-:W1:Y:S02]  /*10d0*/  SYNCS.PHASECHK.TRANS64.TRYWAIT P0, [R0+UR8+0x31870], R9 ;  /* 0x03187009000075a7 */ /* 0x000e640008001108 */
[----:B-1----:R-:W-:Y:S09]  /*10e0*/  @!P0 BRA `(.L_x_18) ;  /* 0x0000002c00ec8947 */ /* 0x002ff20003800000 */
.L_x_62:
[----:B------:R-:W-:Y:S01]  /*10f0*/  NOP ;  /* 0x0000000000007918 */ /* 0x000fe20000000000 */
[----:B------:R-:W-:-:S05]  /*1100*/  UMOV UR16, URZ ;  /* 0x000000ff00107c82 */ /* 0x000fca0008000000 */
.L_x_23:
[----:B------:R-:W-:Y:S01]  /*1110*/  ULEA UR10, UR15, UR8, 0x3 ;  /* 0x000000080f0a7291 */ /* 0x000fe2000f8e18ff */
[----:B-1----:R-:W-:Y:S01]  /*1120*/  SHF.L.U32 R9, R4, 0x1f, RZ ;  /* 0x0000001f04097819 */ /* 0x002fe200000006ff */
[----:B------:R-:W-:Y:S01]  /*1130*/  ULOP3.LUT UP0, UR14, UR16, 0x2, URZ, 0xc0, !UPT ;  /* 0x00000002100e7892 */ /* 0x000fe2000f80c0ff */
[----:B------:R-:W-:Y:S06]  /*1140*/  MOV R0, UR15 ;  /* 0x0000000f00007c02 */ /* 0x000fec0008000f00 */
[----:B------:R-:W1:Y:S02]  /*1150*/  SYNCS.PHASECHK.TRANS64.TRYWAIT P0, [UR10+0x31840], R9 ;  /* 0x03184009ff0075a7 */ /* 0x000e64000800110a */
[----:B-12---:R-:W-:Y:S05]  /*1160*/  @!P0 BRA `(.L_x_19) ;  /* 0x0000002c00ec8947 */ /* 0x006fea0003800000 */
.L_x_64:
[----:B------:R-:W-:Y:S01]  /*1170*/  NOP ;  /* 0x0000000000007918 */ /* 0x000fe20000000000 */
[----:B------:R-:W-:Y:S05]  /*1180*/  BRA.U UP0, `(.L_x_20) ;  /* 0x0000000100487547 */ /* 0x000fea000b800000 */
[----:B------:R-:W-:Y:S02]  /*1190*/  ULEA UR22, UR15, UR8, 0x9 ;  /* 0x000000080f167291 */ /* 0x000fe4000f8e48ff */
[----:B------:R-:W-:Y:S02]  /*11a0*/  ULEA UR9, UR15, UR8, 0xa ;  /* 0x000000080f097291 */ /* 0x000fe4000f8e50ff */
[----:B------:R-:W-:Y:S02]  /*11b0*/  UIADD3 UR22, UPT, UPT, UR22, 0x30000, URZ ;  /* 0x0003000016167890 */ /* 0x000fe4000fffe0ff */
[----:B------:R-:W-:Y:S02]  /*11c0*/  UIADD3 UR13, UPT, UPT, UR9, 0x30800, URZ ;  /* 0x00030800090d7890 */ /* 0x000fe4000fffe0ff */
[----:B------:R-:W-:Y:S02]  /*11d0*/  UIADD3 UR9, UPT, UPT, UR9, 0x30a00, URZ ;  /* 0x00030a0009097890 */ /* 0x000fe4000fffe0ff */
[----:B------:R-:W-:Y:S02]  /*11e0*/  USHF.R.U32.HI UR22, URZ, 0x4, UR22 ;  /* 0x00000004ff167899 */ /* 0x000fe40008011616 */
[----:B------:R-:W-:Y:S02]  /*11f0*/  USHF.R.U32.HI UR13, URZ, 0x4, UR13 ;  /* 0x00000004ff0d7899 */ /* 0x000fe4000801160d */
[----:B------:R-:W-:Y:S02]  /*1200*/  USHF.R.U32.HI UR9, URZ, 0x4, UR9 ;  /* 0x00000004ff097899 */ /* 0x000fe40008011609 */
[----:B------:R-:W-:Y:S02]  /*1210*/  ULOP3.LUT UR18, UR22, 0x3fe0, URZ, 0xc0, !UPT ;  /* 0x00003fe016127892 */ /* 0x000fe4000f8ec0ff */
[----:B------:R-:W-:Y:S02]  /*1220*/  ULOP3.LUT UR20, UR13, 0x3fc0, URZ, 0xc0, !UPT ;  /* 0x00003fc00d147892 */ /* 0x000fe4000f8ec0ff */
[----:B------:R-:W-:Y:S01]  /*1230*/  ULOP3.LUT UR22, UR9, 0x3fe0, URZ, 0xc0, !UPT ;  /* 0x00003fe009167892 */ /* 0x000fe2000f8ec0ff */
[----:B------:R-:W-:Y:S01]  /*1240*/  UMOV UR19, 0x4008 ;  /* 0x0000400800137882 */ /* 0x000fe20000000000 */
[----:B------:R-:W-:Y:S01]  /*1250*/  UMOV UR21, 0x4008 ;  /* 0x0000400800157882 */ /* 0x000fe20000000000 */
[----:B------:R-:W-:Y:S02]  /*1260*/  UMOV UR23, 0x4008 ;  /* 0x0000400800177882 */ /* 0x000fe40000000000 */
[----:B------:R2:W-:Y:S02]  /*1270*/  UTCCP.T.S.4x32dp128bit tmem[0x1c0], gdesc[UR18] ;  /* 0x0001c012ff0079e7 */ /* 0x0005e40009100000 */
[----:B------:R2:W-:Y:S02]  /*1280*/  UTCCP.T.S.4x32dp128bit tmem[0x1c4], gdesc[UR20] ;  /* 0x0001c414ff0079e7 */ /* 0x0005e40009100000 */
[----:B------:R2:W-:Y:S01]  /*1290*/  UTCCP.T.S.4x32dp128bit tmem[0x1c8], gdesc[UR22] ;  /* 0x0001c816ff0079e7 */ /* 0x0005e20009100000 */
[----:B------:R-:W-:Y:S02]  /*12a0*/  NOP ;  /* 0x0000000000007918 */ /* 0x000fe40000000000 */
.L_x_20:
[----:B------:R-:W-:Y:S01]  /*12b0*/  UISETP.NE.AND UP0, UPT, UR15, 0x3, UPT ;  /* 0x000000030f00788c */ /* 0x000fe2000bf05270 */
[----:B-1----:R-:W1:Y:S01]  /*12c0*/  SHFL.IDX PT, R2, R7, R0, 0x1f ;  /* 0x00001f0007027589 */ /* 0x002e6200000e0000 */
[----:B------:R-:W-:Y:S01]  /*12d0*/  UIADD3 UR9, UPT, UPT, UR15, 0x1, URZ ;  /* 0x000000010f097890 */ /* 0x000fe2000fffe0ff */
[----:B------:R-:W-:Y:S03]  /*12e0*/  NOP ;  /* 0x0000000000007918 */ /* 0x000fe60000000000 */
[----:B------:R-:W-:Y:S03]  /*12f0*/  USEL UR9, UR9, URZ, UP0 ;  /* 0x000000ff09097287 */ /* 0x000fe60008000000 */
[----:B------:R3:W4:Y:S01]  /*1300*/  SHFL.IDX PT, R6, R5, R0, 0x1f ;  /* 0x00001f0005067589 */ /* 0x00072200000e0000 */
[----:B------:R-:W-:Y:S02]  /*1310*/  USHF.L.U32 UR15, UR14, 0x4, URZ ;  /* 0x000000040e0f7899 */ /* 0x000fe400080006ff */
[----:B------:R-:W-:Y:S02]  /*1320*/  ULEA UR13, UR9, UR8, 0x3 ;  /* 0x00000008090d7291 */ /* 0x000fe4000f8e18ff */
[----:B------:R-:W-:Y:S01]  /*1330*/  ULEA UR14, UR14, 0x8b8, 0xd ;  /* 0x000008b80e0e7891 */ /* 0x000fe2000f8e68ff */
[----:B------:R-:W-:Y:S01]  /*1340*/  ISETP.NE.AND P0, PT, RZ, UR9, PT ;  /* 0x00000009ff007c0c */ /* 0x000fe2000bf05270 */
[----:B------:R-:W-:Y:S02]  /*1350*/  UISETP.NE.AND UP0, UPT, UR16, URZ, UPT ;  /* 0x000000ff1000728c */ /* 0x000fe4000bf05270 */
[----:B------:R-:W-:Y:S01]  /*1360*/  UPRMT UR15, UR15, 0x5410, UR14 ;  /* 0x000054100f0f7896 */ /* 0x000fe2000800000e */
[----:B------:R-:W-:Y:S01]  /*1370*/  SEL R11, RZ, 0x1, P0 ;  /* 0x00000001ff0b7807 */ /* 0x000fe20000000000 */
[----:B------:R-:W-:Y:S01]  /*1380*/  UIADD3 UR10, UPT, UPT, UR10, 0x31820, URZ ;  /* 0x000318200a0a7890 */ /* 0x000fe2000fffe0ff */
[----:B------:R-:W-:Y:S02]  /*1390*/  UMOV UR14, URZ ;  /* 0x000000ff000e7c82 */ /* 0x000fe40008000000 */
[----:B------:R-:W-:Y:S01]  /*13a0*/  LOP3.LUT R4, R4, R11, RZ, 0x3c, !PT ;  /* 0x0000000b04047212 */ /* 0x000fe200078e3cff */
[----:B--2---:R-:W-:Y:S01]  /*13b0*/  UMOV UR21, 0x40004040 ;  /* 0x4000404000157882 */ /* 0x004fe20000000000 */
[----:B------:R-:W-:Y:S01]  /*13c0*/  UMOV UR19, 0x40004040 ;  /* 0x4000404000137882 */ /* 0x000fe20000000000 */
[----:B------:R-:W-:Y:S01]  /*13d0*/  UMOV UR25, 0x40004040 ;  /* 0x4000404000197882 */ /* 0x000fe20000000000 */
[----:B------:R-:W-:Y:S01]  /*13e0*/  UMOV UR23, 0x40004040 ;  /* 0x4000404000177882 */ /* 0x000fe20000000000 */
[----:B------:R-:W-:Y:S01]  /*13f0*/  IMAD.U32 R9, R4, -0x80000000, RZ ;  /* 0x8000000004097824 */ /* 0x000fe200078e00ff */
[----:B------:R-:W-:Y:S01]  /*1400*/  UMOV UR29, 0x40004040 ;  /* 0x40004040001d7882 */ /* 0x000fe20000000000 */
[----:B------:R-:W-:Y:S01]  /*1410*/  UMOV UR27, 0x40004040 ;  /* 0x40004040001b7882 */ /* 0x000fe20000000000 */
[----:B------:R-:W-:Y:S01]  /*1420*/  UMOV UR33, 0x40004040 ;  /* 0x4000404000217882 */ /* 0x000fe20000000000 */
[----:B------:R-:W-:Y:S01]  /*1430*/  UMOV UR31, 0x40004040 ;  /* 0x40004040001f7882 */ /* 0x000fe20000000000 */
[----:B-1----:R-:W-:Y:S01]  /*1440*/  R2UR UR20, R2 ;  /* 0x00000000021472ca */ /* 0x002fe200000e0000 */
[----:B---3--:R-:W-:Y:S01]  /*1450*/  IMAD.U32 R0, RZ, RZ, UR9 ;  /* 0x00000009ff007e24 */ /* 0x008fe2000f8e00ff */
[----:B----4-:R-:W-:Y:S11]  /*1460*/  R2UR UR18, R6 ;  /* 0x00000000061272ca */ /* 0x010ff600000e0000 */
[----:B------:R-:W-:Y:S02]  /*1470*/  UIADD3 UR24, UPT, UPT, UR20, 0x2, URZ ;  /* 0x0000000214187890 */ /* 0x000fe4000fffe0ff */
[----:B------:R-:W-:Y:S01]  /*1480*/  UIADD3 UR22, UPT, UPT, UR18, 0x2, URZ ;  /* 0x0000000212167890 */ /* 0x000fe2000fffe0ff */
[----:B------:R1:W-:Y:S01]  /*1490*/  UTCQMMA gdesc[UR20], gdesc[UR18], tmem[UR12], tmem[UR14], idesc[UR15], tmem[UR6], UP0 ;  /* 0x00060e1214007dea */ /* 0x0003e2000800030c */
[----:B------:R-:W-:Y:S02]  /*14a0*/  UIADD3 UR28, UPT, UPT, UR20, 0x4, URZ ;  /* 0x00000004141c7890 */ /* 0x000fe4000fffe0ff */
[----:B------:R-:W-:Y:S02]  /*14b0*/  UIADD3 UR26, UPT, UPT, UR18, 0x4, URZ ;  /* 0x00000004121a7890 */ /* 0x000fe4000fffe0ff */
[----:B------:R-:W-:Y:S02]  /*14c0*/  UIADD3 UR32, UPT, UPT, UR20, 0x6, URZ ;  /* 0x0000000614207890 */ /* 0x000fe4000fffe0ff */
[----:B------:R-:W-:Y:S01]  /*14d0*/  UIADD3 UR30, UPT, UPT, UR18, 0x6, URZ ;  /* 0x00000006121e7890 */ /* 0x000fe2000fffe0ff */
[----:B------:R1:W-:Y:S04]  /*14e0*/  UTCQMMA gdesc[UR24], gdesc[UR22], tmem[UR12], tmem[UR14], idesc[UR15], tmem[UR6], UPT ;  /* 0x00060e1618007dea */ /* 0x0003e8000b80030c */
[----:B------:R1:W-:Y:S04]  /*14f0*/  UTCQMMA gdesc[UR28], gdesc[UR26], tmem[UR12], tmem[UR14], idesc[UR15], tmem[UR6], UPT ;  /* 0x00060e1a1c007dea */ /* 0x0003e8000b80030c */
[----:B------:R1:W-:Y:S01]  /*1500*/  UTCQMMA gdesc[UR32], gdesc[UR30], tmem[UR12], tmem[UR14], idesc[UR15], tmem[UR6], UPT ;  /* 0x00060e1e20007dea */ /* 0x0003e2000b80030c */
[----:B------:R1:W-:Y:S01]  /*1510*/  UTCBAR [UR10], URZ ;  /* 0x000000ff0a0073e9 */ /* 0x0003e200080000ff */
[----:B------:R-:W2:Y:S02]  /*1520*/  SYNCS.PHASECHK.TRANS64.TRYWAIT P0, [UR13+0x31840], R9 ;  /* 0x03184009ff0075a7 */ /* 0x000ea4000800110d */
[----:B-12---:R-:W-:Y:S05]  /*1530*/  @!P0 BRA `(.L_x_21) ;  /* 0x0000002c00148947 */ /* 0x006fea0003800000 */
.L_x_66:
[----:B------:R-:W-:Y:S01]  /*1540*/  UIADD3 UR10, UPT, UPT, UR16, 0x1, URZ ;  /* 0x00000001100a7890 */ /* 0x000fe2000fffe0ff */
[----:B-1----:R-:W1:Y:S01]  /*1550*/  SHFL.IDX PT, R2, R7, R0, 0x1f ;  /* 0x00001f0007027589 */ /* 0x002e6200000e0000 */
[----:B------:R-:W-:Y:S02]  /*1560*/  UIADD3 UR13, UPT, UPT, UR13, 0x31820, URZ ;  /* 0x000318200d0d7890 */ /* 0x000fe4000fffe0ff */
[----:B------:R-:W-:Y:S05]  /*1570*/  USHF.L.U32 UR14, UR10, 0xd, URZ ;  /* 0x0000000d0a0e7899 */ /* 0x000fea00080006ff */
[----:B------:R-:W2:Y:S01]  /*1580*/  SHFL.IDX PT, R6, R5, R0, 0x1f ;  /* 0x00001f0005067589 */ /* 0x000ea200000e0000 */
[----:B------:R-:W-:Y:S01]  /*1590*/  USHF.L.U32 UR15, UR10, 0x4, URZ ;  /* 0x000000040a0f7899 */ /* 0x000fe200080006ff */
[----:B------:R-:W-:Y:S01]  /*15a0*/  NOP ;  /* 0x0000000000007918 */ /* 0x000fe20000000000 */
[----:B------:R-:W-:Y:S01]  /*15b0*/  ULOP3.LUT UR14, UR14, 0x6000, URZ, 0xc0, !UPT ;  /* 0x000060000e0e7892 */ /* 0x000fe2000f8ec0ff */
[----:B------:R-:W-:Y:S01]  /*15c0*/  NOP ;  /* 0x0000000000007918 */ /* 0x000fe20000000000 */
[----:B------:R-:W-:Y:S02]  /*15d0*/  ULOP3.LUT UR15, UR15, 0x30, URZ, 0xc0, !UPT ;  /* 0x000000300f0f7892 */ /* 0x000fe4000f8ec0ff */
[----:B------:R-:W-:Y:S02]  /*15e0*/  ULOP3.LUT UR14, UR14, 0x8b8, URZ, 0xfc, !UPT ;  /* 0x000008b80e0e7892 */ /* 0x000fe4000f8efcff */
[----:B------:R-:W-:Y:S02]  /*15f0*/  UISETP.NE.AND UP0, UPT, UR10, 0x37, UPT ;  /* 0x000000370a00788c */ /* 0x000fe4000bf05270 */
[----:B------:R-:W-:Y:S01]  /*1600*/  UPRMT UR15, UR15, 0x5410, UR14 ;  /* 0x000054100f0f7896 */ /* 0x000fe2000800000e */
[----:B------:R-:W-:Y:S02]  /*1610*/  UMOV UR21, 0x40004040 ;  /* 0x4000404000157882 */ /* 0x000fe40000000000 */
[----:B------:R-:W-:Y:S01]  /*1620*/  UMOV UR14, URZ ;  /* 0x000000ff000e7c82 */ /* 0x000fe20008000000 */
[----:B------:R-:W-:Y:S01]  /*1630*/  UMOV UR19, 0x40004040 ;  /* 0x4000404000137882 */ /* 0x000fe20000000000 */
[----:B------:R-:W-:Y:S01]  /*1640*/  UMOV UR25, 0x40004040 ;  /* 0x4000404000197882 */ /* 0x000fe20000000000 */
[----:B------:R-:W-:Y:S01]  /*1650*/  UMOV UR23, 0x40004040 ;  /* 0x4000404000177882 */ /* 0x000fe20000000000 */
[----:B------:R-:W-:Y:S01]  /*1660*/  UMOV UR29, 0x40004040 ;  /* 0x40004040001d7882 */ /* 0x000fe20000000000 */
[----:B-1----:R-:W-:Y:S01]  /*1670*/  R2UR UR20, R2 ;  /* 0x00000000021472ca */ /* 0x002fe200000e0000 */
[----:B------:R-:W-:Y:S01]  /*1680*/  UMOV UR27, 0x40004040 ;  /* 0x40004040001b7882 */ /* 0x000fe20000000000 */
[----:B--2---:R-:W-:Y:S01]  /*1690*/  R2UR UR18, R6 ;  /* 0x00000000061272ca */ /* 0x004fe200000e0000 */
[----:B------:R-:W-:Y:S01]  /*16a0*/  UMOV UR33, 0x40004040 ;  /* 0x4000404000217882 */ /* 0x000fe20000000000 */
[----:B------:R-:W-:Y:S09]  /*16b0*/  UMOV UR31, 0x40004040 ;  /* 0x40004040001f7882 */ /* 0x000ff20000000000 */
[----:B------:R-:W-:Y:S02]  /*16c0*/  UIADD3 UR24, UPT, UPT, UR20, 0x2, URZ ;  /* 0x0000000214187890 */ /* 0x000fe4000fffe0ff */
[----:B------:R-:W-:Y:S01]  /*16d0*/  UIADD3 UR22, UPT, UPT, UR18, 0x2, URZ ;  /* 0x0000000212167890 */ /* 0x000fe2000fffe0ff */
[----:B------:R1:W-:Y:S01]  /*16e0*/  UTCQMMA gdesc[UR20], gdesc[UR18], tmem[UR12], tmem[UR14], idesc[UR15], tmem[UR4], UPT ;  /* 0x00040e1214007dea */ /* 0x0003e2000b80030c */
        /* <DEDUP_REMOVED lines=8> */
[----:B------:R-:W-:Y:S05]  /*1770*/  BRA.U UP0, `(.L_x_22) ;  /* 0x0000000100087547 */ /* 0x000fea000b800000 */
[----:B------:R2:W-:Y:S01]  /*1780*/  UTCBAR [UR11], URZ ;  /* 0x000000ff0b0073e9 */ /* 0x0005e200080000ff */
[----:B------:R-:W-:Y:S01]  /*1790*/  NOP ;  /* 0x0000000000007918 */ /* 0x000fe20000000000 */
.L_x_22:
[----:B------:R-:W-:Y:S02]  /*17a0*/  UISETP.NE.AND UP0, UPT, UR9, 0x3, UPT ;  /* 0x000000030900788c */ /* 0x000fe4000bf05270 */
[----:B------:R-:W-:Y:S02]  /*17b0*/  UIADD3 UR9, UPT, UPT, UR9, 0x1, URZ ;  /* 0x0000000109097890 */ /* 0x000fe4000fffe0ff */
[----:B------:R-:W-:Y:S02]  /*17c0*/  UIADD3 UR16, UPT, UPT, UR16, 0x2, URZ ;  /* 0x0000000210107890 */ /* 0x000fe4000fffe0ff */
[----:B-1----:R-:W-:Y:S02]  /*17d0*/  USEL UR15, UR9, URZ, UP0 ;  /* 0x000000ff090f7287 */ /* 0x002fe40008000000 */
[----:B------:R-:W-:Y:S04]  /*17e0*/  UISETP.NE.AND UP0, UPT, UR16, 0x38, UPT ;  /* 0x000000381000788c */ /* 0x000fe8000bf05270 */
[----:B------:R-:W-:Y:S04]  /*17f0*/  ISETP.NE.AND P0, PT, RZ, UR15, PT ;  /* 0x0000000fff007c0c */ /* 0x000fe8000bf05270 */
[----:B------:R-:W-:Y:S04]  /*1800*/  SEL R9, RZ, 0x1, P0 ;  /* 0x00000001ff097807 */ /* 0x000fe80000000000 */
[----:B------:R-:W-:Y:S01]  /*1810*/  LOP3.LUT R4, R4, R9, RZ, 0x3c, !PT ;  /* 0x0000000904047212 */ /* 0x000fe200078e3cff */
[----:B------:R-:W-:Y:S06]  /*1820*/  BRA.U UP0, `(.L_x_23) ;  /* 0xfffffff900387547 */ /* 0x000fec000b83ffff */
[----:B------:R-:W-:-:S13]  /*1830*/  ISETP.NE.AND P0, PT, R3, UR17, PT ;  /* 0x0000001103007c0c */ /* 0x000fda000bf05270 */
[----:B--2---:R-:W-:Y:S05]  /*1840*/  @!P0 EXIT ;  /* 0x000000000000894d */ /* 0x004fea0003800000 */
[----:B------:R-:W-:Y:S01]  /*1850*/  UIADD3 UR17, UPT, UPT, UR17, 0x1, URZ ;  /* 0x0000000111117890 */ /* 0x000fe2000fffe0ff */
[----:B------:R-:W-:Y:S11]  /*1860*/  BRA `(.L_x_24) ;  /* 0xfffffff400ec7947 */ /* 0x000ff6000383ffff */
.L_x_11:
[----:B------:R-:W-:-:S13]  /*1870*/  ELECT P0, URZ, PT ;  /* 0x0000000000ff782f */ /* 0x000fda0003800000 */
[----:B------:R-:W-:Y:S05]  /*1880*/  @!P0 BRA `(.L_x_13) ;  /* 0x0000000800608947 */ /* 0x000fea0003800000 */
[----:B------:R-:W1:Y:S02]  /*1890*/  S2R R2, SR_CTAID.X ;  /* 0x0000000000027919 */ /* 0x000e640000002500 */
[----:B-1----:R-:W-:-:S13]  /*18a0*/  ISETP.GE.U32.AND P0, PT, R2, R5, PT ;  /* 0x000000050200720c */ /* 0x002fda0003f06070 */
[----:B------:R-:W-:Y:S05]  /*18b0*/  @P0 EXIT ;  /* 0x000000000000094d */ /* 0x000fea0003800000 */
[----:B------:R-:W1:Y:S01]  /*18c0*/  LDC.64 R12, c[0x0][0x348] ;  /* 0x0000d200ff0c7b82 */ /* 0x000e620000000a00 */
[-C--:B------:R-:W-:Y:S01]  /*18d0*/  LOP3.LUT R0, RZ, R2.reuse, RZ, 0x33, !PT ;  /* 0x00000002ff007212 */ /* 0x080fe200078e33ff */
[----:B------:R-:W-:Y:S02]  /*18e0*/  HFMA2 R9, -RZ, RZ, 0, 0 ;  /* 0x00000000ff097431 */ /* 0x000fe400000001ff */
[----:B------:R-:W-:Y:S01]  /*18f0*/  IMAD.MOV.U32 R11, RZ, RZ, RZ ;  /* 0x000000ffff0b7224 */ /* 0x000fe200078e00ff */
[----:B------:R-:W-:Y:S01]  /*1900*/  MOV R3, R2 ;  /* 0x0000000200037202 */ /* 0x000fe20000000f00 */
[----:B------:R-:W-:-:S04]  /*1910*/  IMAD.IADD R0, R5, 0x1, R0 ;  /* 0x0000000105007824 */ /* 0x000fc800078e0200 */
[----:B------:R-:W-:-:S05]  /*1920*/  IMAD.HI.U32 R0, R0, 0x3a196b1f, RZ ;  /* 0x3a196b1f00007827 */ /* 0x000fca00078e00ff */
[----:B------:R-:W-:-:S07]  /*1930*/  SHF.R.U32.HI R0, RZ, 0x5, R0 ;  /* 0x00000005ff007819 */ /* 0x000fce0000011600 */
.L_x_30:
[----:B------:R-:W-:Y:S02]  /*1940*/  SHF.R.U32.HI R4, RZ, 0x4, R3 ;  /* 0x00000004ff047819 */ /* 0x000fe40000011603 */
[----:B------:R-:W-:-:S03]  /*1950*/  MOV R6, 0x19c0 ;  /* 0x000019c000067802 */ /* 0x000fc60000000f00 */
[----:B------:R-:W-:-:S04]  /*1960*/  IMAD.HI.U32 R4, R4, 0xd79435f, RZ ;  /* 0x0d79435f04047827 */ /* 0x000fc800078e00ff */
[C---:B------:R-:W-:Y:S02]  /*1970*/  IMAD R35, R4.reuse, -0x10, R31 ;  /* 0xfffffff004237824 */ /* 0x040fe400078e021f */
[----:B------:R-:W-:-:S03]  /*1980*/  IMAD R3, R4, -0x130, R3 ;  /* 0xfffffed004037824 */ /* 0x000fc600078e0203 */
[----:B------:R-:W-:Y:S02]  /*1990*/  VIMNMX.U32 R35, PT, PT, R35, 0x10, PT ;  /* 0x0000001023237848 */ /* 0x000fe40003fe0000 */
[----:B------:R-:W-:Y:S02]  /*19a0*/  LOP3.LUT R7, R3, 0xffff, RZ, 0xc0, !PT ;  /* 0x0000ffff03077812 */ /* 0x000fe400078ec0ff */
[----:B-1----:R-:W-:Y:S05]  /*19b0*/  CALL.REL.NOINC `($__internal_3_$__cuda_sm20_div_u16) ;  /* 0x0000002800b47944 */ /* 0x002fea0003c00000 */
[----:B------:R-:W-:Y:S01]  /*19c0*/  PRMT R35, R35, 0x9910, RZ ;  /* 0x0000991023237816 */ /* 0x000fe200000000ff */
[----:B------:R-:W1:Y:S01]  /*19d0*/  S2R R5, SR_CgaCtaId ;  /* 0x0000000000057919 */ /* 0x000e620000008800 */
[----:B------:R-:W-:Y:S01]  /*19e0*/  PRMT R6, R36, 0x9910, RZ ;  /* 0x0000991024067816 */ /* 0x000fe200000000ff */
[----:B------:R-:W-:Y:S01]  /*19f0*/  IMAD.MOV.U32 R10, RZ, RZ, 0x100 ;  /* 0x00000100ff0a7424 */ /* 0x000fe200078e00ff */
[----:B------:R-:W-:Y:S02]  /*1a00*/  MOV R8, 0x400 ;  /* 0x0000040000087802 */ /* 0x000fe40000000f00 */
[----:B------:R-:W-:Y:S01]  /*1a10*/  MOV R14, RZ ;  /* 0x000000ff000e7202 */ /* 0x000fe20000000f00 */
[----:B------:R-:W-:-:S04]  /*1a20*/  IMAD R6, R35, R6, RZ ;  /* 0x0000000623067224 */ /* 0x000fc800078e02ff */
[----:B------:R-:W-:-:S05]  /*1a30*/  IMAD.MOV R6, RZ, RZ, -R6 ;  /* 0x000000ffff067224 */ /* 0x000fca00078e0a06 */
[----:B------:R-:W-:-:S05]  /*1a40*/  PRMT R6, R6, 0x7710, RZ ;  /* 0x0000771006067816 */ /* 0x000fca00000000ff */
[----:B------:R-:W-:-:S05]  /*1a50*/  IMAD.IADD R6, R3, 0x1, R6 ;  /* 0x0000000103067824 */ /* 0x000fca00078e0206 */
[----:B------:R-:W-:Y:S02]  /*1a60*/  LOP3.LUT R7, R6, 0xffff, RZ, 0xc0, !PT ;  /* 0x0000ffff06077812 */ /* 0x000fe400078ec0ff */
[----:B------:R-:W-:-:S03]  /*1a70*/  LOP3.LUT R6, R36, 0xffff, RZ, 0xc0, !PT ;  /* 0x0000ffff24067812 */ /* 0x000fc600078ec0ff */
[----:B------:R-:W-:Y:S01]  /*1a80*/  IMAD R7, R4, 0x10, R7 ;  /* 0x0000001004077824 */ /* 0x000fe200078e0207 */
[----:B-1----:R-:W-:Y:S01]  /*1a90*/  LEA R3, R5, R8, 0x18 ;  /* 0x0000000805037211 */ /* 0x002fe200078ec0ff */
[----:B------:R-:W-:-:S03]  /*1aa0*/  IMAD R6, R6, 0xe0, RZ ;  /* 0x000000e006067824 */ /* 0x000fc600078e02ff */
[----:B------:R-:W-:-:S07]  /*1ab0*/  SHF.L.U32 R7, R7, 0x7, RZ ;  /* 0x0000000707077819 */ /* 0x000fce00000006ff */
.L_x_29:
[----:B------:R-:W-:Y:S01]  /*1ac0*/  LOP3.LUT R9, R9, 0x1, RZ, 0x3c, !PT ;  /* 0x0000000109097812 */ /* 0x000fe200078e3cff */
[----:B------:R-:W-:Y:S05]  /*1ad0*/  YIELD ;  /* 0x0000000000007946 */ /* 0x000fea0003800000 */
[----:B------:R-:W-:-:S04]  /*1ae0*/  SHF.L.U32 R4, R9, 0x1f, RZ ;  /* 0x0000001f09047819 */ /* 0x000fc800000006ff */
[----:B-1----:R-:W1:Y:S02]  /*1af0*/  SYNCS.PHASECHK.TRANS64.TRYWAIT P0, [R3+URZ+0x31820], R4 ;  /* 0x03182004030075a7 */ /* 0x002e6400080011ff */
[----:B-12---:R-:W-:Y:S05]  /*1b00*/  @!P0 BRA `(.L_x_25) ;  /* 0x0000002400bc8947 */ /* 0x006fea0003800000 */
.L_x_68:
[----:B------:R-:W2:Y:S01]  /*1b10*/  LDCU.64 UR12, c[0x0][0x348] ;  /* 0x00006900ff0c77ac */ /* 0x000ea20008000a00 */
[C---:B------:R-:W-:Y:S01]  /*1b20*/  IADD3 R18, P1, PT, R12.reuse, 0x40, RZ ;  /* 0x000000400c127810 */ /* 0x040fe20007f3e0ff */
[----:B------:R-:W-:Y:S01]  /*1b30*/  IMAD.MOV.U32 R8, RZ, RZ, 0xb580 ;  /* 0x0000b580ff087424 */ /* 0x000fe200078e00ff */
[----:B------:R-:W-:Y:S01]  /*1b40*/  IADD3 R16, P0, PT, R12, 0xc0, RZ ;  /* 0x000000c00c107810 */ /* 0x000fe20007f1e0ff */
[----:B------:R-:W-:Y:S01]  /*1b50*/  UMOV UR20, 0x0 ;  /* 0x0000000000147882 */ /* 0x000fe20000000000 */
[----:B------:R-:W-:Y:S01]  /*1b60*/  R2UR UR10, R10 ;  /* 0x000000000a0a72ca */ /* 0x000fe200000e0000 */
[--C-:B------:R-:W-:Y:S01]  /*1b70*/  IMAD.X R19, RZ, RZ, R13.reuse, P1 ;  /* 0x000000ffff137224 */ /* 0x100fe200008e060d */
[----:B------:R-:W-:Y:S01]  /*1b80*/  R2UR UR16, R3 ;  /* 0x00000000031072ca */ /* 0x000fe200000e0000 */
[----:B------:R-:W-:Y:S01]  /*1b90*/  IMAD.X R17, RZ, RZ, R13, P0 ;  /* 0x000000ffff117224 */ /* 0x000fe200000e060d */
[----:B------:R-:W-:Y:S01]  /*1ba0*/  R2UR UR11, R7 ;  /* 0x00000000070b72ca */ /* 0x000fe200000e0000 */
[----:B------:R-:W-:Y:S01]  /*1bb0*/  UMOV UR21, 0x10000000 ;  /* 0x1000000000157882 */ /* 0x000fe20000000000 */
[----:B------:R-:W-:Y:S01]  /*1bc0*/  R2UR UR28, R18 ;  /* 0x00000000121c72ca */ /* 0x000fe200000e0000 */
[----:B------:R-:W-:Y:S01]  /*1bd0*/  IMAD.U32 R4, R9, -0x80000000, RZ ;  /* 0x8000000009047824 */ /* 0x000fe200078e00ff */
[----:B------:R-:W-:-:S02]  /*1be0*/  R2UR UR29, R19 ;  /* 0x00000000131d72ca */ /* 0x000fc400000e0000 */
[----:B------:R-:W-:Y:S02]  /*1bf0*/  R2UR UR7, R6 ;  /* 0x00000000060772ca */ /* 0x000fe400000e0000 */
[----:B------:R-:W-:Y:S01]  /*1c00*/  R2UR UR26, R16 ;  /* 0x00000000101a72ca */ /* 0x000fe200000e0000 */
[----:B--2---:R-:W-:Y:S01]  /*1c10*/  UIADD3 UR24, UP1, UPT, UR12, 0x140, URZ ;  /* 0x000001400c187890 */ /* 0x004fe2000ff3e0ff */
[----:B------:R-:W-:Y:S01]  /*1c20*/  R2UR UR27, R17 ;  /* 0x00000000111b72ca */ /* 0x000fe200000e0000 */
[----:B------:R-:W-:Y:S01]  /*1c30*/  UIADD3 UR22, UP0, UPT, UR12, 0x1c0, URZ ;  /* 0x000001c00c167890 */ /* 0x000fe2000ff1e0ff */
[----:B------:R-:W-:Y:S01]  /*1c40*/  R2UR UR15, R14 ;  /* 0x000000000e0f72ca */ /* 0x000fe200000e0000 */
[----:B------:R-:W-:Y:S02]  /*1c50*/  UIADD3 UR10, UPT, UPT, UR10, -0x100, URZ ;  /* 0xffffff000a0a7890 */ /* 0x000fe4000fffe0ff */
[----:B------:R-:W-:Y:S02]  /*1c60*/  UIADD3 UR8, UPT, UPT, UR16, 0x4000, URZ ;  /* 0x0000400010087890 */ /* 0x000fe4000fffe0ff */
[----:B------:R-:W-:-:S02]  /*1c70*/  UIADD3 UR9, UPT, UPT, UR16, 0x31800, URZ ;  /* 0x0003180010097890 */ /* 0x000fc4000fffe0ff */
[----:B------:R-:W-:Y:S02]  /*1c80*/  UIADD3 UR4, UPT, UPT, UR16, 0x14000, URZ ;  /* 0x0001400010047890 */ /* 0x000fe4000fffe0ff */
[----:B------:R-:W-:Y:S02]  /*1c90*/  UIADD3 UR12, UPT, UPT, UR16, 0x30000, URZ ;  /* 0x00030000100c7890 */ /* 0x000fe4000fffe0ff */
[----:B------:R-:W-:Y:S02]  /*1ca0*/  UIADD3.X UR25, UPT, UPT, URZ, UR13, URZ, UP1, !UPT ;  /* 0x0000000dff197290 */ /* 0x000fe40008ffe4ff */
[----:B------:R-:W-:Y:S01]  /*1cb0*/  UIADD3 UR16, UPT, UPT, UR16, 0x30800, URZ ;  /* 0x0003080010107890 */ /* 0x000fe2000fffe0ff */
[----:B------:R2:W-:Y:S01]  /*1cc0*/  UTMALDG.2D [UR8], [UR28], desc[UR20] ;  /* 0x000014081c0075b4 */ /* 0x0005e20008009000 */
[----:B------:R-:W-:Y:S01]  /*1cd0*/  UIADD3.X UR23, UPT, UPT, URZ, UR13, URZ, UP0, !UPT ;  /* 0x0000000dff177290 */ /* 0x000fe200087fe4ff */
[----:B------:R-:W-:Y:S01]  /*1ce0*/  UMOV UR5, UR9 ;  /* 0x0000000900057c82 */ /* 0x000fe20008000000 */
[----:B------:R-:W-:Y:S01]  /*1cf0*/  UMOV UR6, UR10 ;  /* 0x0000000a00067c82 */ /* 0x000fe20008000000 */
[----:B------:R-:W-:Y:S01]  /*1d00*/  UMOV UR14, UR11 ;  /* 0x0000000b000e7c82 */ /* 0x000fe20008000000 */
[----:B------:R-:W-:Y:S01]  /*1d10*/  UMOV UR13, UR9 ;  /* 0x00000009000d7c82 */ /* 0x000fe20008000000 */
[----:B------:R-:W-:Y:S01]  /*1d20*/  UMOV UR18, UR7 ;  /* 0x0000000700127c82 */ /* 0x000fe20008000000 */
[----:B------:R2:W-:Y:S01]  /*1d30*/  UTMALDG.2D [UR4], [UR26], desc[UR20] ;  /* 0x000014041a0075b4 */ /* 0x0005e20008009000 */
[----:B------:R-:W-:Y:S01]  /*1d40*/  UMOV UR19, UR15 ;  /* 0x0000000f00137c82 */ /* 0x000fe20008000000 */
[----:B------:R-:W-:Y:S01]  /*1d50*/  UMOV UR17, UR9 ;  /* 0x0000000900117c82 */ /* 0x000fe20008000000 */
[----:B------:R2:W-:Y:S01]  /*1d60*/  UTMALDG.2D [UR12], [UR24], desc[UR20] ;  /* 0x0000140c180075b4 */ /* 0x0005e20008009000 */
[----:B------:R2:W-:Y:S01]  /*1d70*/  UTMALDG.2D [UR16], [UR22], desc[UR20] ;  /* 0x00001410160075b4 */ /* 0x0005e20008009000 */
[----:B------:R2:W-:Y:S01]  /*1d80*/  SYNCS.ARRIVE.TRANS64 RZ, [R3+URZ+0x31800], R8 ;  /* 0x0318000803ff79a7 */ /* 0x0005e200080000ff */
[----:B------:R-:W3:Y:S02]  /*1d90*/  SYNCS.PHASECHK.TRANS64.TRYWAIT P0, [R3+URZ+0x31828], R4 ;  /* 0x03182804030075a7 */ /* 0x000ee400080011ff */
[----:B--23--:R-:W-:Y:S05]  /*1da0*/  @!P0 BRA `(.L_x_26) ;  /* 0x0000002400308947 */ /* 0x00cfea0003800000 */
.L_x_70:
[----:B------:R-:W-:Y:S01]  /*1db0*/  R2UR UR10, R10 ;  /* 0x000000000a0a72ca */ /* 0x000fe200000e0000 */
[----:B------:R-:W-:Y:S01]  /*1dc0*/  IMAD.MOV.U32 R8, RZ, RZ, 0xb000 ;  /* 0x0000b000ff087424 */ /* 0x000fe200078e00ff */
[----:B------:R-:W-:Y:S01]  /*1dd0*/  R2UR UR4, R3 ;  /* 0x00000000030472ca */ /* 0x000fe200000e0000 */
[----:B------:R-:W-:Y:S01]  /*1de0*/  UMOV UR14, 0x0 ;  /* 0x00000000000e7882 */ /* 0x000fe20000000000 */
[----:B------:R-:W-:Y:S01]  /*1df0*/  R2UR UR16, R18 ;  /* 0x00000000121072ca */ /* 0x000fe200000e0000 */
[----:B------:R-:W-:Y:S01]  /*1e00*/  UMOV UR15, 0x10000000 ;  /* 0x10000000000f7882 */ /* 0x000fe20000000000 */
[----:B------:R-:W-:Y:S02]  /*1e10*/  R2UR UR17, R19 ;  /* 0x00000000131172ca */ /* 0x000fe400000e0000 */
[----:B------:R-:W-:Y:S02]  /*1e20*/  R2UR UR11, R7 ;  /* 0x00000000070b72ca */ /* 0x000fe400000e0000 */
[----:B------:R-:W-:-:S02]  /*1e30*/  R2UR UR12, R16 ;  /* 0x00000000100c72ca */ /* 0x000fc400000e0000 */
[----:B------:R-:W-:Y:S01]  /*1e40*/  R2UR UR13, R17 ;  /* 0x00000000110d72ca */ /* 0x000fe200000e0000 */
[----:B------:R-:W-:Y:S01]  /*1e50*/  UIADD3 UR10, UPT, UPT, UR10, -0x80, URZ ;  /* 0xffffff800a0a7890 */ /* 0x000fe2000fffe0ff */
[----:B------:R-:W-:Y:S01]  /*1e60*/  R2UR UR7, R6 ;  /* 0x00000000060772ca */ /* 0x000fe200000e0000 */
[----:B------:R-:W-:Y:S02]  /*1e70*/  UIADD3 UR8, UPT, UPT, UR4, 0x8000, URZ ;  /* 0x0000800004087890 */ /* 0x000fe4000fffe0ff */
[----:B------:R-:W-:Y:S02]  /*1e80*/  UIADD3 UR9, UPT, UPT, UR4, 0x31808, URZ ;  /* 0x0003180804097890 */ /* 0x000fe4000fffe0ff */
[----:B------:R-:W-:Y:S01]  /*1e90*/  UIADD3 UR4, UPT, UPT, UR4, 0x1b000, URZ ;  /* 0x0001b00004047890 */ /* 0x000fe2000fffe0ff */
[----:B------:R-:W-:-:S04]  /*1ea0*/  UMOV UR6, UR10 ;  /* 0x0000000a00067c82 */ /* 0x000fc80008000000 */
[----:B------:R-:W-:Y:S02]  /*1eb0*/  UMOV UR5, UR9 ;  /* 0x0000000900057c82 */ /* 0x000fe40008000000 */
[----:B------:R2:W-:Y:S02]  /*1ec0*/  UTMALDG.2D [UR8], [UR16], desc[UR14] ;  /* 0x00000e08100075b4 */ /* 0x0005e40008009000 */
[----:B------:R2:W-:Y:S01]  /*1ed0*/  UTMALDG.2D [UR4], [UR12], desc[UR14] ;  /* 0x00000e040c0075b4 */ /* 0x0005e20008009000 */
[----:B------:R2:W-:Y:S01]  /*1ee0*/  SYNCS.ARRIVE.TRANS64 RZ, [R3+URZ+0x31808], R8 ;  /* 0x0318080803ff79a7 */ /* 0x0005e200080000ff */
[----:B------:R-:W3:Y:S02]  /*1ef0*/  SYNCS.PHASECHK.TRANS64.TRYWAIT P0, [R3+URZ+0x31830], R4 ;  /* 0x03183004030075a7 */ /* 0x000ee400080011ff */
[----:B--23--:R-:W-:Y:S05]  /*1f00*/  @!P0 BRA `(.L_x_27) ;  /* 0x0000002000f08947 */ /* 0x00cfea0003800000 */
.L_x_72:
[----:B------:R-:W-:Y:S01]  /*1f10*/  R2UR UR4, R3 ;  /* 0x00000000030472ca */ /* 0x000fe200000e0000 */
[----:B------:R-:W-:Y:S01]  /*1f20*/  UMOV UR14, 0x0 ;  /* 0x00000000000e7882 */ /* 0x000fe20000000000 */
[----:B------:R-:W-:Y:S01]  /*1f30*/  R2UR UR10, R10 ;  /* 0x000000000a0a72ca */ /* 0x000fe200000e0000 */
[----:B------:R-:W-:Y:S01]  /*1f40*/  UMOV UR15, 0x10000000 ;  /* 0x10000000000f7882 */ /* 0x000fe20000000000 */
[----:B------:R-:W-:Y:S01]  /*1f50*/  R2UR UR16, R18 ;  /* 0x00000000121072ca */ /* 0x000fe200000e0000 */
[----:B-1----:R-:W-:Y:S01]  /*1f60*/  VIADD R5, R10, 0x80 ;  /* 0x000000800a057836 */ /* 0x002fe20000000000 */
[----:B------:R-:W-:Y:S02]  /*1f70*/  R2UR UR17, R19 ;  /* 0x00000000131172ca */ /* 0x000fe400000e0000 */
[----:B------:R-:W-:Y:S02]  /*1f80*/  R2UR UR11, R7 ;  /* 0x00000000070b72ca */ /* 0x000fe400000e0000 */
[----:B------:R-:W-:-:S02]  /*1f90*/  R2UR UR12, R16 ;  /* 0x00000000100c72ca */ /* 0x000fc400000e0000 */
[----:B------:R-:W-:Y:S01]  /*1fa0*/  R2UR UR13, R17 ;  /* 0x00000000110d72ca */ /* 0x000fe200000e0000 */
[----:B------:R-:W-:Y:S01]  /*1fb0*/  UIADD3 UR8, UPT, UPT, UR4, 0xc000, URZ ;  /* 0x0000c00004087890 */ /* 0x000fe2000fffe0ff */
[----:B------:R-:W-:Y:S01]  /*1fc0*/  R2UR UR7, R6 ;  /* 0x00000000060772ca */ /* 0x000fe200000e0000 */
[----:B------:R-:W-:Y:S02]  /*1fd0*/  UIADD3 UR9, UPT, UPT, UR4, 0x31810, URZ ;  /* 0x0003181004097890 */ /* 0x000fe4000fffe0ff */
[----:B------:R-:W-:Y:S01]  /*1fe0*/  UIADD3 UR4, UPT, UPT, UR4, 0x22000, URZ ;  /* 0x0002200004047890 */ /* 0x000fe2000fffe0ff */
[----:B------:R-:W-:-:S04]  /*1ff0*/  UMOV UR6, UR10 ;  /* 0x0000000a00067c82 */ /* 0x000fc80008000000 */
[----:B------:R-:W-:Y:S02]  /*2000*/  UMOV UR5, UR9 ;  /* 0x0000000900057c82 */ /* 0x000fe40008000000 */
[----:B------:R1:W-:Y:S03]  /*2010*/  UTMALDG.2D [UR8], [UR16], desc[UR14] ;  /* 0x00000e08100075b4 */ /* 0x0003e60008009000 */
[----:B------:R1:W-:Y:S01]  /*2020*/  UTMALDG.2D [UR4], [UR12], desc[UR14] ;  /* 0x00000e040c0075b4 */ /* 0x0003e20008009000 */
[----:B------:R1:W-:Y:S01]  /*2030*/  SYNCS.ARRIVE.TRANS64 RZ, [R3+URZ+0x31810], R8 ;  /* 0x0318100803ff79a7 */ /* 0x0003e200080000ff */
[----:B------:R-:W2:Y:S02]  /*2040*/  SYNCS.PHASECHK.TRANS64.TRYWAIT P0, [R3+URZ+0x31838], R4 ;  /* 0x03183804030075a7 */ /* 0x000ea400080011ff */
[----:B-12---:R-:W-:Y:S05]  /*2050*/  @!P0 BRA `(.L_x_28) ;  /* 0x0000002000b48947 */ /* 0x006fea0003800000 */
.L_x_74:
[----:B------:R-:W-:Y:S01]  /*2060*/  R2UR UR4, R3 ;  /* 0x00000000030472ca */ /* 0x000fe200000e0000 */
[----:B------:R-:W-:Y:S01]  /*2070*/  VIADD R10, R10, 0x200 ;  /* 0x000002000a0a7836 */ /* 0x000fe20000000000 */
[----:B------:R-:W-:Y:S01]  /*2080*/  R2UR UR10, R5 ;  /* 0x00000000050a72ca */ /* 0x000fe200000e0000 */
[----:B------:R-:W-:Y:S01]  /*2090*/  UMOV UR14, 0x0 ;  /* 0x00000000000e7882 */ /* 0x000fe20000000000 */
[----:B------:R-:W-:Y:S01]  /*20a0*/  R2UR UR16, R18 ;  /* 0x00000000121072ca */ /* 0x000fe200000e0000 */
[----:B------:R-:W-:Y:S01]  /*20b0*/  UMOV UR15, 0x10000000 ;  /* 0x10000000000f7882 */ /* 0x000fe20000000000 */
[----:B------:R-:W-:Y:S01]  /*20c0*/  R2UR UR17, R19 ;  /* 0x00000000131172ca */ /* 0x000fe200000e0000 */
[----:B------:R-:W-:Y:S01]  /*20d0*/  VIADD R14, R14, 0x1 ;  /* 0x000000010e0e7836 */ /* 0x000fe20000000000 */
[----:B------:R-:W-:Y:S02]  /*20e0*/  R2UR UR11, R7 ;  /* 0x00000000070b72ca */ /* 0x000fe400000e0000 */
[----:B------:R-:W-:-:S02]  /*20f0*/  R2UR UR12, R16 ;  /* 0x00000000100c72ca */ /* 0x000fc400000e0000 */
[----:B------:R-:W-:Y:S01]  /*2100*/  R2UR UR13, R17 ;  /* 0x00000000110d72ca */ /* 0x000fe200000e0000 */
[----:B------:R-:W-:Y:S01]  /*2110*/  UIADD3 UR8, UPT, UPT, UR4, 0x10000, URZ ;  /* 0x0001000004087890 */ /* 0x000fe2000fffe0ff */
[----:B------:R-:W-:Y:S01]  /*2120*/  R2UR UR7, R6 ;  /* 0x00000000060772ca */ /* 0x000fe200000e0000 */
[----:B------:R-:W-:Y:S01]  /*2130*/  UIADD3 UR9, UPT, UPT, UR4, 0x31818, URZ ;  /* 0x0003181804097890 */ /* 0x000fe2000fffe0ff */
[----:B------:R-:W-:Y:S01]  /*2140*/  ISETP.NE.AND P0, PT, R10, 0x1d00, PT ;  /* 0x00001d000a00780c */ /* 0x000fe20003f05270 */
[----:B------:R-:W-:Y:S01]  /*2150*/  UIADD3 UR4, UPT, UPT, UR4, 0x29000, URZ ;  /* 0x0002900004047890 */ /* 0x000fe2000fffe0ff */
[----:B------:R-:W-:-:S04]  /*2160*/  UMOV UR6, UR10 ;  /* 0x0000000a00067c82 */ /* 0x000fc80008000000 */
[----:B------:R-:W-:Y:S02]  /*2170*/  UMOV UR5, UR9 ;  /* 0x0000000900057c82 */ /* 0x000fe40008000000 */
[----:B------:R2:W-:Y:S03]  /*2180*/  UTMALDG.2D [UR8], [UR16], desc[UR14] ;  /* 0x00000e08100075b4 */ /* 0x0005e60008009000 */
[----:B------:R2:W-:Y:S01]  /*2190*/  UTMALDG.2D [UR4], [UR12], desc[UR14] ;  /* 0x00000e040c0075b4 */ /* 0x0005e20008009000 */
[----:B------:R2:W-:Y:S01]  /*21a0*/  SYNCS.ARRIVE.TRANS64 RZ, [R3+URZ+0x31818], R8 ;  /* 0x0318180803ff79a7 */ /* 0x0005e200080000ff */
[----:B------:R-:W-:Y:S05]  /*21b0*/  @P0 BRA `(.L_x_29) ;  /* 0xfffffff800400947 */ /* 0x000fea000383ffff */
[----:B------:R-:W-:-:S13]  /*21c0*/  ISETP.NE.AND P0, PT, R11, R0, PT ;  /* 0x000000000b00720c */ /* 0x000fda0003f05270 */
[----:B--2---:R-:W-:Y:S05]  /*21d0*/  @!P0 EXIT ;  /* 0x000000000000894d */ /* 0x004fea0003800000 */
[----:B------:R-:W-:-:S05]  /*21e0*/  IADD3 R11, PT, PT, R11, 0x1, RZ ;  /* 0x000000010b0b7810 */ /* 0x000fca0007ffe0ff */
[----:B-1----:R-:W-:Y:S01]  /*21f0*/  IMAD R3, R11, 0x8d, R2 ;  /* 0x0000008d0b037824 */ /* 0x002fe200078e0202 */
[----:B------:R-:W-:Y:S06]  /*2200*/  BRA `(.L_x_30) ;  /* 0xfffffff400cc7947 */ /* 0x000fec000383ffff */
.L_x_13:
[----:B------:R-:W-:-:S04]  /*2210*/  LOP3.LUT R0, R3, 0xfffffffc, RZ, 0xc0, !PT ;  /* 0xfffffffc03007812 */ /* 0x000fc800078ec0ff */
[----:B------:R-:W-:-:S13]  /*2220*/  ISETP.NE.AND P0, PT, R0, 0x4, PT ;  /* 0x000000040000780c */ /* 0x000fda0003f05270 */
[----:B-1----:R-:W-:Y:S05]  /*2230*/  @P0 EXIT ;  /* 0x000000000000094d */ /* 0x002fea0003800000 */
[----:B------:R-:W1:Y:S01]  /*2240*/  S2R R0, SR_CgaCtaId ;  /* 0x0000000000007919 */ /* 0x000e620000008800 */
[----:B------:R-:W-:-:S04]  /*2250*/  MOV R7, 0x400 ;  /* 0x0000040000077802 */ /* 0x000fc80000000f00 */
[----:B-1----:R-:W-:-:S05]  /*2260*/  LEA R0, R0, R7, 0x18 ;  /* 0x0000000700007211 */ /* 0x002fca00078ec0ff */
[----:B------:R-:W1:Y:S02]  /*2270*/  LDS R2, [R0+0x31880] ;  /* 0x0318800000027984 */ /* 0x000e640000000800 */
[----:B-1----:R-:W-:-:S13]  /*2280*/  ISETP.NE.AND P0, PT, R2, RZ, PT ;  /* 0x000000ff0200720c */ /* 0x002fda0003f05270 */
[----:B------:R-:W-:Y:S05]  /*2290*/  @!P0 BRA `(.L_x_31) ;  /* 0x0000000000048947 */ /* 0x000fea0003800000 */
[----:B------:R-:W-:Y:S05]  /*22a0*/  BPT.TRAP 0x1 ;  /* 0x000000040000795c */ /* 0x000fea0000300000 */
.L_x_31:
[----:B------:R-:W1:Y:S01]  /*22b0*/  S2UR UR4, SR_CTAID.X ;  /* 0x00000000000479c3 */ /* 0x000e620000002500 */
[----:B------:R-:W-:Y:S02]  /*22c0*/  IADD3 R3, PT, PT, R3, -0x4, RZ ;  /* 0xfffffffc03037810 */ /* 0x000fe40007ffe0ff */
[----:B-1----:R-:W-:-:S13]  /*22d0*/  ISETP.LE.U32.AND P0, PT, R5, UR4, PT ;  /* 0x0000000405007c0c */ /* 0x002fda000bf03070 */
[----:B------:R-:W-:Y:S05]  /*22e0*/  @P0 BRA `(.L_x_32) ;  /* 0x0000001800d00947 */ /* 0x000fea0003800000 */
[----:B------:R-:W-:Y:S01]  /*22f0*/  IMAD.U32 R29, RZ, RZ, UR4 ;  /* 0x00000004ff1d7e24 */ /* 0x000fe2000f8e00ff */
[----:B------:R-:W-:Y:S01]  /*2300*/  MOV R20, 0xffffffff ;  /* 0xffffffff00147802 */ /* 0x000fe20000000f00 */
[----:B------:R-:W-:Y:S02]  /*2310*/  IMAD.SHL.U32 R2, R21, 0x4, RZ ;  /* 0x0000000415027824 */ /* 0x000fe400078e00ff */
[----:B------:R-:W-:Y:S01]  /*2320*/  IMAD.SHL.U32 R30, R3, 0x800, RZ ;  /* 0x00000800031e7824 */ /* 0x000fe200078e00ff */
[----:B------:R-:W-:Y:S01]  /*2330*/  LOP3.LUT R22, RZ, R29, RZ, 0x33, !PT ;  /* 0x0000001dff167212 */ /* 0x000fe200078e33ff */
[C---:B------:R-:W-:Y:S01]  /*2340*/  VIADD R26, R2.reuse, 0x1 ;  /* 0x00000001021a7836 */ /* 0x040fe20000000000 */
[----:B------:R-:W-:Y:S01]  /*2350*/  SHF.R.U32.HI R28, RZ, 0x3, R2 ;  /* 0x00000003ff1c7819 */ /* 0x000fe20000011602 */
[C---:B------:R-:W-:Y:S01]  /*2360*/  VIADD R4, R2.reuse, 0x2 ;  /* 0x0000000202047836 */ /* 0x040fe20000000000 */
[----:B------:R-:W-:Y:S01]  /*2370*/  IADD3 R24, PT, PT, R2, 0x3, RZ ;  /* 0x0000000302187810 */ /* 0x000fe20007ffe0ff */
[----:B------:R-:W-:Y:S01]  /*2380*/  IMAD.IADD R22, R5, 0x1, R22 ;  /* 0x0000000105167824 */ /* 0x000fe200078e0216 */
[----:B------:R-:W-:Y:S01]  /*2390*/  LOP3.LUT R5, R28, 0x3, RZ, 0xc0, !PT ;  /* 0x000000031c057812 */ /* 0x000fe200078ec0ff */
[----:B------:R-:W-:Y:S01]  /*23a0*/  IMAD.MOV.U32 R21, RZ, RZ, RZ ;  /* 0x000000ffff157224 */ /* 0x000fe200078e00ff */
[----:B------:R-:W-:Y:S01]  /*23b0*/  PRMT R23, R29, 0x7610, R23 ;  /* 0x000076101d177816 */ /* 0x000fe20000000017 */
[----:B------:R-:W-:Y:S01]  /*23c0*/  IMAD.HI.U32 R22, R22, 0x3a196b1f, RZ ;  /* 0x3a196b1f16167827 */ /* 0x000fe200078e00ff */
[----:B------:R-:W-:-:S02]  /*23d0*/  LOP3.LUT R26, R5, 0x5, R26, 0x78, !PT ;  /* 0x00000005051a7812 */ /* 0x000fc400078e781a */
[C---:B------:R-:W-:Y:S02]  /*23e0*/  LOP3.LUT R25, R5.reuse, 0x6, R4, 0x78, !PT ;  /* 0x0000000605197812 */ /* 0x040fe400078e7804 */
[----:B------:R-:W-:Y:S02]  /*23f0*/  SHF.R.U32.HI R22, RZ, 0x5, R22 ;  /* 0x00000005ff167819 */ /* 0x000fe40000011616 */
[C---:B------:R-:W-:Y:S02]  /*2400*/  LOP3.LUT R27, R5.reuse, 0x4, R2, 0xf8, !PT ;  /* 0x00000004051b7812 */ /* 0x040fe400078ef802 */
[----:B------:R-:W-:Y:S01]  /*2410*/  LOP3.LUT R24, R5, 0x7, R24, 0x78, !PT ;  /* 0x0000000705187812 */ /* 0x000fe200078e7818 */
[----:B------:R-:W-:-:S07]  /*2420*/  IMAD.MOV R22, RZ, RZ, -R22 ;  /* 0x000000ffff167224 */ /* 0x000fce00078e0a16 */
.L_x_55:
[----:B------:R-:W-:Y:S01]  /*2430*/  VIADD R20, R20, 0x1 ;  /* 0x0000000114147836 */ /* 0x000fe20000000000 */
[----:B------:R-:W-:Y:S05]  /*2440*/  YIELD ;  /* 0x0000000000007946 */ /* 0x000fea0003800000 */
[----:B--2---:R-:W-:Y:S01]  /*2450*/  IMAD.SHL.U32 R7, R20, 0x8, RZ ;  /* 0x0000000814077824 */ /* 0x004fe200078e00ff */
[----:B------:R-:W-:Y:S01]  /*2460*/  SHF.R.U32.HI R5, RZ, 0x1, R20 ;  /* 0x00000001ff057819 */ /* 0x000fe20000011614 */
[----:B------:R-:W-:Y:S01]  /*2470*/  VIADD R22, R22, 0x1 ;  /* 0x0000000116167836 */ /* 0x000fe20000000000 */
[----:B------:R-:W-:Y:S02]  /*2480*/  SHF.R.U32.HI R40, RZ, 0x4, R29 ;  /* 0x00000004ff287819 */ /* 0x000fe4000001161d */
[----:B------:R-:W-:-:S02]  /*2490*/  LOP3.LUT R7, R7, 0x8, RZ, 0xc0, !PT ;  /* 0x0000000807077812 */ /* 0x000fc400078ec0ff */
[----:B------:R-:W-:Y:S01]  /*24a0*/  LOP3.LUT R5, R5, 0x1, RZ, 0xc0, !PT ;  /* 0x0000000105057812 */ /* 0x000fe200078ec0ff */
[----:B------:R-:W-:Y:S01]  /*24b0*/  IMAD.HI.U32 R40, R40, 0xd79435f, RZ ;  /* 0x0d79435f28287827 */ /* 0x000fe200078e00ff */
[----:B------:R-:W-:Y:S02]  /*24c0*/  ISETP.NE.AND P1, PT, R3, RZ, PT ;  /* 0x000000ff0300720c */ /* 0x000fe40003f25270 */
[----:B------:R-:W-:Y:S01]  /*24d0*/  SHF.L.U32 R5, R5, 0x1f, RZ ;  /* 0x0000001f05057819 */ /* 0x000fe200000006ff */
[----:B------:R-:W-:Y:S01]  /*24e0*/  IMAD.IADD R2, R0, 0x1, R7 ;  /* 0x0000000100027824 */ /* 0x000fe200078e0207 */
[C---:B------:R-:W-:Y:S01]  /*24f0*/  PRMT R4, R40.reuse, 0x9910, RZ ;  /* 0x0000991028047816 */ /* 0x040fe200000000ff */
[----:B------:R-:W-:Y:S01]  /*2500*/  IMAD R35, R40, -0x10, R31 ;  /* 0xfffffff028237824 */ /* 0x000fe200078e021f */
[----:B------:R-:W-:Y:S01]  /*2510*/  ISETP.NE.AND P0, PT, R22, 0x1, PT ;  /* 0x000000011600780c */ /* 0x000fe20003f05270 */
[----:B------:R-:W1:Y:S02]  /*2520*/  SYNCS.PHASECHK.TRANS64.TRYWAIT P2, [R2+URZ+0x31860], R5 ;  /* 0x03186005020075a7 */ /* 0x000e6400080411ff */
[----:B------:R-:W-:-:S05]  /*2530*/  IMAD R4, R4, 0x130, RZ ;  /* 0x0000013004047824 */ /* 0x000fca00078e02ff */
[----:B------:R-:W-:-:S04]  /*2540*/  IADD3 R38, PT, PT, RZ, -R4, RZ ;  /* 0x80000004ff267210 */ /* 0x000fc80007ffe0ff */
[----:B------:R-:W-:Y:S01]  /*2550*/  PRMT R38, R38, 0x7710, RZ ;  /* 0x0000771026267816 */ /* 0x000fe200000000ff */
[----:B-1----:R-:W-:Y:S06]  /*2560*/  @!P2 BRA `(.L_x_33) ;  /* 0x0000001c008ca947 */ /* 0x002fec0003800000 */
.L_x_76:
[----:B------:R-:W-:Y:S01]  /*2570*/  NOP ;  /* 0x0000000000007918 */ /* 0x000fe20000000000 */
[----:B------:R-:W-:Y:S01]  /*2580*/  LOP3.LUT R4, R20, 0x1, RZ, 0xc0, !PT ;  /* 0x0000000114047812 */ /* 0x000fe200078ec0ff */
[----:B------:R-:W-:Y:S01]  /*2590*/  IMAD.IADD R38, R38, 0x1, R23 ;  /* 0x0000000126267824 */ /* 0x000fe200078e0217 */
[----:B------:R-:W-:Y:S01]  /*25a0*/  VIMNMX.U32 R35, PT, PT, R35, 0x10, PT ;  /* 0x0000001023237848 */ /* 0x000fe20003fe0000 */
[----:B------:R-:W-:Y:S06]  /*25b0*/  @P1 BRA `(.L_x_34) ;  /* 0x0000000000041947 */ /* 0x000fec0003800000 */
[----:B------:R-:W-:-:S04]  /*25c0*/  DEPBAR.LE SB0, 0x1 ;  /* 0x000080400000791a */ /* 0x000fc80000000000 */
.L_x_34:
[----:B------:R-:W-:Y:S02]  /*25d0*/  LOP3.LUT R7, R38, 0xffff, RZ, 0xc0, !PT ;  /* 0x0000ffff26077812 */ /* 0x000fe400078ec0ff */
[----:B------:R-:W-:Y:S02]  /*25e0*/  MOV R6, 0x2600 ;  /* 0x0000260000067802 */ /* 0x000fe40000000f00 */
[----:B-1----:R-:W-:Y:S05]  /*25f0*/  CALL.REL.NOINC `($__internal_3_$__cuda_sm20_div_u16) ;  /* 0x0000001c00a47944 */ /* 0x002fea0003c00000 */
[----:B------:R-:W-:Y:S05]  /*2600*/  WARPSYNC.ALL ;  /* 0x0000000000007948 */ /* 0x000fea0003800000 */
[----:B------:R-:W-:Y:S01]  /*2610*/  NOP ;  /* 0x0000000000007918 */ /* 0x000fe20000000000 */
[----:B------:R-:W-:Y:S02]  /*2620*/  ISETP.NE.AND P1, PT, R3, RZ, PT ;  /* 0x000000ff0300720c */ /* 0x000fe40003f25270 */
[----:B------:R-:W-:Y:S01]  /*2630*/  R2UR UR7, R4 ;  /* 0x00000000040772ca */ /* 0x000fe200000e0000 */
[----:B------:R-:W-:Y:S01]  /*2640*/  BAR.SYNC.DEFER_BLOCKING 0x8, 0x80 ;  /* 0x0202000000007b1d */ /* 0x000fe20000010000 */
[----:B------:R-:W-:Y:S01]  /*2650*/  IMAD R37, R21, 0x2000, R30 ;  /* 0x0000200015257824 */ /* 0x000fe200078e021e */
[----:B------:R-:W-:-:S03]  /*2660*/  PRMT R39, R36, 0x9910, RZ ;  /* 0x0000991024277816 */ /* 0x000fc600000000ff */
[----:B------:R-:W-:-:S04]  /*2670*/  IMAD R37, R28, 0x80, R37 ;  /* 0x000000801c257824 */ /* 0x000fc800078e0225 */
[--C-:B------:R-:W-:Y:S02]  /*2680*/  IMAD R33, R27, 0x10, R37.reuse ;  /* 0x000000101b217824 */ /* 0x100fe400078e0225 */
[----:B------:R-:W-:Y:S01]  /*2690*/  IMAD R41, R26, 0x10, R37 ;  /* 0x000000101a297824 */ /* 0x000fe200078e0225 */
[----:B------:R-:W-:-:S03]  /*26a0*/  UIMAD UR7, UR7, 0xe0, URZ ;  /* 0x000000e0070778a4 */ /* 0x000fc6000f8e02ff */
[----:B------:R-:W-:-:S06]  /*26b0*/  IMAD.IADD R41, R0, 0x1, R41 ;  /* 0x0000000100297824 */ /* 0x000fcc00078e0229 */
[----:B------:R-:W1:Y:S01]  /*26c0*/  LDTM.x8 R12, tmem[UR7] ;  /* 0x00000007000c79ee */ /* 0x000e6200081c0000 */
[----:B------:R-:W-:Y:S01]  /*26d0*/  NOP ;  /* 0x0000000000007918 */ /* 0x000fe20000000000 */
[----:B-1----:R-:W1:Y:S01]  /*26e0*/  LDTM.x8 R4, tmem[UR7+0x8] ;  /* 0x00000807000479ee */ /* 0x002e6200081c0000 */
[----:B------:R-:W-:Y:S02]  /*26f0*/  F2FP.BF16.F32.PACK_AB R12, R13, R12 ;  /* 0x0000000c0d0c723e */ /* 0x000fe400000010ff */
[----:B------:R-:W-:Y:S02]  /*2700*/  F2FP.BF16.F32.PACK_AB R13, R15, R14 ;  /* 0x0000000e0f0d723e */ /* 0x000fe400000010ff */
[----:B------:R-:W-:Y:S01]  /*2710*/  F2FP.BF16.F32.PACK_AB R14, R17, R16 ;  /* 0x00000010110e723e */ /* 0x000fe200000010ff */
[----:B------:R-:W-:Y:S01]  /*2720*/  IMAD.IADD R16, R0, 0x1, R33 ;  /* 0x0000000100107824 */ /* 0x000fe200078e0221 */
[----:B------:R-:W-:Y:S02]  /*2730*/  F2FP.BF16.F32.PACK_AB R15, R19, R18 ;  /* 0x00000012130f723e */ /* 0x000fe400000010ff */
[----:B-1----:R-:W-:-:S02]  /*2740*/  F2FP.BF16.F32.PACK_AB R32, R5, R4 ;  /* 0x000000040520723e */ /* 0x002fc400000010ff */
[----:B------:R-:W-:Y:S01]  /*2750*/  PRMT R4, R35, 0x9910, RZ ;  /* 0x0000991023047816 */ /* 0x000fe200000000ff */
[----:B------:R1:W-:Y:S01]  /*2760*/  STS.128 [R16], R12 ;  /* 0x0000000c10007388 */ /* 0x0003e20000000c00 */
[----:B------:R-:W-:Y:S01]  /*2770*/  NOP ;  /* 0x0000000000007918 */ /* 0x000fe20000000000 */
[----:B------:R-:W-:Y:S02]  /*2780*/  F2FP.BF16.F32.PACK_AB R33, R7, R6 ;  /* 0x000000060721723e */ /* 0x000fe400000010ff */
[----:B------:R-:W-:Y:S01]  /*2790*/  F2FP.BF16.F32.PACK_AB R34, R9, R8 ;  /* 0x000000080922723e */ /* 0x000fe200000010ff */
[----:B------:R-:W-:Y:S01]  /*27a0*/  IMAD R39, R39, R4, RZ ;  /* 0x0000000427277224 */ /* 0x000fe200078e02ff */
[----:B------:R-:W-:-:S03]  /*27b0*/  F2FP.BF16.F32.PACK_AB R35, R11, R10 ;  /* 0x0000000a0b23723e */ /* 0x000fc600000010ff */
[----:B------:R-:W-:Y:S02]  /*27c0*/  IMAD.MOV R39, RZ, RZ, -R39 ;  /* 0x000000ffff277224 */ /* 0x000fe400078e0a27 */
[----:B------:R2:W-:Y:S03]  /*27d0*/  STS.128 [R41], R32 ;  /* 0x0000002029007388 */ /* 0x0005e60000000c00 */
[----:B------:R-:W-:-:S05]  /*27e0*/  PRMT R39, R39, 0x7710, RZ ;  /* 0x0000771027277816 */ /* 0x000fca00000000ff */
[----:B------:R-:W-:-:S05]  /*27f0*/  IMAD.IADD R39, R38, 0x1, R39 ;  /* 0x0000000126277824 */ /* 0x000fca00078e0227 */
[----:B------:R-:W-:-:S05]  /*2800*/  LOP3.LUT R39, R39, 0xffff, RZ, 0xc0, !PT ;  /* 0x0000ffff27277812 */ /* 0x000fca00078ec0ff */
[----:B------:R-:W-:Y:S01]  /*2810*/  IMAD R40, R40, 0x10, R39 ;  /* 0x0000001028287824 */ /* 0x000fe200078e0227 */
[----:B-1----:R-:W1:Y:S01]  /*2820*/  LDTM.x8 R12, tmem[UR7+0x10] ;  /* 0x00001007000c79ee */ /* 0x002e6200081c0000 */
[----:B------:R-:W-:Y:S01]  /*2830*/  NOP ;  /* 0x0000000000007918 */ /* 0x000fe20000000000 */
[----:B-1----:R-:W1:Y:S01]  /*2840*/  LDTM.x8 R4, tmem[UR7+0x18] ;  /* 0x00001807000479ee */ /* 0x002e6200081c0000 */
[----:B--2---:R-:W-:Y:S01]  /*2850*/  LOP3.LUT R32, R36, 0xffff, RZ, 0xc0, !PT ;  /* 0x0000ffff24207812 */ /* 0x004fe200078ec0ff */
[----:B------:R-:W-:-:S04]  /*2860*/  IMAD.SHL.U32 R33, R40, 0x80, RZ ;  /* 0x0000008028217824 */ /* 0x000fc800078e00ff */
[----:B------:R-:W-:Y:S01]  /*2870*/  IMAD R32, R32, 0xe0, RZ ;  /* 0x000000e020207824 */ /* 0x000fe200078e02ff */
[----:B------:R-:W-:Y:S02]  /*2880*/  F2FP.BF16.F32.PACK_AB R12, R13, R12 ;  /* 0x0000000c0d0c723e */ /* 0x000fe400000010ff */
[----:B------:R-:W-:Y:S02]  /*2890*/  F2FP.BF16.F32.PACK_AB R13, R15, R14 ;  /* 0x0000000e0f0d723e */ /* 0x000fe400000010ff */
[----:B------:R-:W-:Y:S01]  /*28a0*/  F2FP.BF16.F32.PACK_AB R14, R17, R16 ;  /* 0x00000010110e723e */ /* 0x000fe200000010ff */
[--C-:B------:R-:W-:Y:S01]  /*28b0*/  IMAD R17, R25, 0x10, R37.reuse ;  /* 0x0000001019117824 */ /* 0x100fe200078e0225 */
[----:B------:R-:W-:Y:S01]  /*28c0*/  F2FP.BF16.F32.PACK_AB R15, R19, R18 ;  /* 0x00000012130f723e */ /* 0x000fe200000010ff */
[----:B------:R-:W-:Y:S01]  /*28d0*/  IMAD R37, R24, 0x10, R37 ;  /* 0x0000001018257824 */ /* 0x000fe200078e0225 */
[----:B-1----:R-:W-:Y:S01]  /*28e0*/  F2FP.BF16.F32.PACK_AB R4, R5, R4 ;  /* 0x000000040504723e */ /* 0x002fe200000010ff */
[C---:B------:R-:W-:Y:S01]  /*28f0*/  IMAD.IADD R17, R0.reuse, 0x1, R17 ;  /* 0x0000000100117824 */ /* 0x040fe200078e0211 */
[----:B------:R-:W-:Y:S01]  /*2900*/  F2FP.BF16.F32.PACK_AB R5, R7, R6 ;  /* 0x000000060705723e */ /* 0x000fe200000010ff */
[----:B------:R-:W-:Y:S01]  /*2910*/  IMAD.IADD R37, R0, 0x1, R37 ;  /* 0x0000000100257824 */ /* 0x000fe200078e0225 */
[----:B------:R-:W-:-:S02]  /*2920*/  F2FP.BF16.F32.PACK_AB R6, R9, R8 ;  /* 0x000000080906723e */ /* 0x000fc400000010ff */
[----:B------:R-:W-:Y:S01]  /*2930*/  F2FP.BF16.F32.PACK_AB R7, R11, R10 ;  /* 0x0000000a0b07723e */ /* 0x000fe200000010ff */
[----:B------:R1:W-:Y:S01]  /*2940*/  STS.128 [R17], R12 ;  /* 0x0000000c11007388 */ /* 0x0003e20000000c00 */
[----:B------:R-:W-:-:S03]  /*2950*/  NOP ;  /* 0x0000000000007918 */ /* 0x000fc60000000000 */
[----:B------:R1:W-:Y:S01]  /*2960*/  STS.128 [R37], R4 ;  /* 0x0000000425007388 */ /* 0x0003e20000000c00 */
[----:B------:R2:W-:Y:S06]  /*2970*/  MEMBAR.ALL.CTA ;  /* 0x0000000000007992 */ /* 0x0005ec0000008000 */
[----:B--2---:R-:W2:Y:S02]  /*2980*/  FENCE.VIEW.ASYNC.S ;  /* 0x00000000000073c6 */ /* 0x004ea40000000000 */
[----:B--2---:R-:W-:Y:S06]  /*2990*/  BAR.SYNC.DEFER_BLOCKING 0x8, 0x80 ;  /* 0x0202000000007b1d */ /* 0x004fec0000010000 */
[----:B------:R-:W-:Y:S05]  /*29a0*/  @P1 BRA `(.L_x_35) ;  /* 0x0000000000381947 */ /* 0x000fea0003800000 */
[----:B------:R-:W-:Y:S01]  /*29b0*/  ELECT P2, URZ, PT ;  /* 0x0000000000ff782f */ /* 0x000fe20003840000 */
[----:B------:R-:W-:-:S12]  /*29c0*/  BSSY.RECONVERGENT B0, `(.L_x_35) ;  /* 0x000000c000007945 */ /* 0x000fd80003800200 */
[----:B------:R-:W-:Y:S05]  /*29d0*/  @!P2 BRA `(.L_x_36) ;  /* 0x000000000028a947 */ /* 0x000fea0003800000 */
[----:B------:R-:W2:Y:S01]  /*29e0*/  LDCU.64 UR8, c[0x0][0x348] ;  /* 0x00006900ff0877ac */ /* 0x000ea20008000a00 */
[----:B------:R-:W-:Y:S02]  /*29f0*/  R2UR UR10, R21 ;  /* 0x00000000150a72ca */ /* 0x000fe400000e0000 */
[----:B------:R-:W-:Y:S02]  /*2a00*/  R2UR UR4, R0 ;  /* 0x00000000000472ca */ /* 0x000fe400000e0000 */
[----:B------:R-:W-:Y:S02]  /*2a10*/  R2UR UR5, R32 ;  /* 0x00000000200572ca */ /* 0x000fe400000e0000 */
[----:B------:R-:W-:-:S09]  /*2a20*/  R2UR UR6, R33 ;  /* 0x00000000210672ca */ /* 0x000fd200000e0000 */
[----:B------:R-:W-:Y:S02]  /*2a30*/  ULEA UR4, UR10, UR4, 0xd ;  /* 0x000000040a047291 */ /* 0x000fe4000f8e68ff */
[----:B--2---:R-:W-:-:S04]  /*2a40*/  UIADD3 UR8, UP0, UPT, UR8, 0x240, URZ ;  /* 0x0000024008087890 */ /* 0x004fc8000ff1e0ff */
[----:B------:R-:W-:-:S09]  /*2a50*/  UIADD3.X UR9, UPT, UPT, URZ, UR9, URZ, UP0, !UPT ;  /* 0x00000009ff097290 */ /* 0x000fd200087fe4ff */
[----:B------:R2:W-:Y:S02]  /*2a60*/  UTMASTG.2D [UR4], [UR8] ;  /* 0x00000004080073b5 */ /* 0x0005e40008008000 */
[----:B--2---:R0:W-:Y:S02]  /*2a70*/  UTMACMDFLUSH ;  /* 0x00000000000079b7 */ /* 0x0041e40000000000 */
.L_x_36:
[----:B------:R-:W-:Y:S05]  /*2a80*/  BSYNC.RECONVERGENT B0 ;  /* 0x0000000000007941 */ /* 0x000fea0003800200 */
.L_x_35:
[----:B------:R-:W-:Y:S05]  /*2a90*/  @P1 BRA `(.L_x_37) ;  /* 0x0000000000041947 */ /* 0x000fea0003800000 */
[----:B------:R-:W-:-:S04]  /*2aa0*/  DEPBAR.LE SB0, 0x1 ;  /* 0x000080400000791a */ /* 0x000fc80000000000 */
.L_x_37:
[----:B------:R-:W-:Y:S01]  /*2ab0*/  BAR.SYNC.DEFER_BLOCKING 0x8, 0x80 ;  /* 0x0202000000007b1d */ /* 0x000fe20000010000 */
[----:B------:R-:W-:-:S04]  /*2ac0*/  LOP3.LUT R53, R21, 0x1, RZ, 0xc0, !PT ;  /* 0x0000000115357812 */ /* 0x000fc800078ec0ff */
[----:B------:R-:W-:Y:S01]  /*2ad0*/  LOP3.LUT R21, R53, 0x1, RZ, 0x3c, !PT ;  /* 0x0000000135157812 */ /* 0x000fe200078e3cff */
[----:B-1----:R-:W1:Y:S04]  /*2ae0*/  LDTM.x8 R12, tmem[UR7+0x20] ;  /* 0x00002007000c79ee */ /* 0x002e6800081c0000 */
[C---:B------:R-:W-:Y:S02]  /*2af0*/  IMAD R35, R21.reuse, 0x2000, R30 ;  /* 0x0000200015237824 */ /* 0x040fe400078e021e */
[----:B------:R-:W-:Y:S02]  /*2b00*/  IMAD R50, R21, 0x2000, R0 ;  /* 0x0000200015327824 */ /* 0x000fe400078e0200 */
[----:B------:R-:W-:-:S04]  /*2b10*/  IMAD R34, R28, 0x80, R35 ;  /* 0x000000801c227824 */ /* 0x000fc800078e0223 */
[--C-:B------:R-:W-:Y:S02]  /*2b20*/  IMAD R37, R27, 0x10, R34.reuse ;  /* 0x000000101b257824 */ /* 0x100fe400078e0222 */
[--C-:B------:R-:W-:Y:S02]  /*2b30*/  IMAD R35, R26, 0x10, R34.reuse ;  /* 0x000000101a237824 */ /* 0x100fe400078e0222 */
[C---:B------:R-:W-:Y:S01]  /*2b40*/  IMAD.IADD R37, R0.reuse, 0x1, R37 ;  /* 0x0000000100257824 */ /* 0x040fe200078e0225 */
[----:B------:R-:W-:Y:S01]  /*2b50*/  NOP ;  /* 0x0000000000007918 */ /* 0x000fe20000000000 */
[----:B-1----:R-:W1:Y:S01]  /*2b60*/  LDTM.x8 R4, tmem[UR7+0x28] ;  /* 0x00002807000479ee */ /* 0x002e6200081c0000 */
[----:B------:R-:W-:Y:S02]  /*2b70*/  IMAD.IADD R35, R0, 0x1, R35 ;  /* 0x0000000100237824 */ /* 0x000fe400078e0223 */
[--C-:B------:R-:W-:Y:S02]  /*2b80*/  IMAD R39, R25, 0x10, R34.reuse ;  /* 0x0000001019277824 */ /* 0x100fe400078e0222 */
[----:B------:R-:W-:Y:S01]  /*2b90*/  IMAD R51, R24, 0x10, R34 ;  /* 0x0000001018337824 */ /* 0x000fe200078e0222 */
[----:B------:R-:W-:Y:S01]  /*2ba0*/  F2FP.BF16.F32.PACK_AB R44, R13, R12 ;  /* 0x0000000c0d2c723e */ /* 0x000fe200000010ff */
[C---:B------:R-:W-:Y:S01]  /*2bb0*/  IMAD.IADD R39, R0.reuse, 0x1, R39 ;  /* 0x0000000100277824 */ /* 0x040fe200078e0227 */
[----:B------:R-:W-:Y:S01]  /*2bc0*/  F2FP.BF16.F32.PACK_AB R45, R15, R14 ;  /* 0x0000000e0f2d723e */ /* 0x000fe200000010ff */
[----:B------:R-:W-:Y:S01]  /*2bd0*/  IMAD.IADD R51, R0, 0x1, R51 ;  /* 0x0000000100337824 */ /* 0x000fe200078e0233 */
[----:B------:R-:W-:-:S02]  /*2be0*/  F2FP.BF16.F32.PACK_AB R46, R17, R16 ;  /* 0x00000010112e723e */ /* 0x000fc400000010ff */
[----:B------:R-:W-:-:S05]  /*2bf0*/  F2FP.BF16.F32.PACK_AB R47, R19, R18 ;  /* 0x00000012132f723e */ /* 0x000fca00000010ff */
[----:B------:R2:W-:Y:S01]  /*2c00*/  STS.128 [R37], R44 ;  /* 0x0000002c25007388 */ /* 0x0005e20000000c00 */
[----:B------:R-:W-:Y:S01]  /*2c10*/  NOP ;  /* 0x0000000000007918 */ /* 0x000fe20000000000 */
[----:B-1----:R-:W1:Y:S01]  /*2c20*/  LDTM.x8 R12, tmem[UR7+0x30] ;  /* 0x00003007000c79ee */ /* 0x002e6200081c0000 */
[----:B------:R-:W-:Y:S02]  /*2c30*/  F2FP.BF16.F32.PACK_AB R40, R5, R4 ;  /* 0x000000040528723e */ /* 0x000fe400000010ff */
[----:B------:R-:W-:Y:S02]  /*2c40*/  F2FP.BF16.F32.PACK_AB R41, R7, R6 ;  /* 0x000000060729723e */ /* 0x000fe400000010ff */
[----:B------:R-:W-:Y:S02]  /*2c50*/  F2FP.BF16.F32.PACK_AB R42, R9, R8 ;  /* 0x00000008092a723e */ /* 0x000fe400000010ff */
        /* <DEDUP_REMOVED lines=10> */
[----:B-1----:R-:W-:Y:S02]  /*2d00*/  F2FP.BF16.F32.PACK_AB R4, R5, R4 ;  /* 0x000000040504723e */ /* 0x002fe400000010ff */
[----:B------:R-:W-:Y:S02]  /*2d10*/  F2FP.BF16.F32.PACK_AB R5, R7, R6 ;  /* 0x000000060705723e */ /* 0x000fe400000010ff */
[----:B------:R-:W-:Y:S02]  /*2d20*/  F2FP.BF16.F32.PACK_AB R6, R9, R8 ;  /* 0x000000080906723e */ /* 0x000fe400000010ff */
[----:B------:R-:W-:-:S05]  /*2d30*/  F2FP.BF16.F32.PACK_AB R7, R11, R10 ;  /* 0x0000000a0b07723e */ /* 0x000fca00000010ff */
[----:B------:R2:W-:Y:S01]  /*2d40*/  STS.128 [R51], R4 ;  /* 0x0000000433007388 */ /* 0x0005e20000000c00 */
[----:B------:R1:W-:Y:S06]  /*2d50*/  MEMBAR.ALL.CTA ;  /* 0x0000000000007992 */ /* 0x0003ec0000008000 */
[----:B-1----:R-:W1:Y:S02]  /*2d60*/  FENCE.VIEW.ASYNC.S ;  /* 0x00000000000073c6 */ /* 0x002e640000000000 */
[----:B-1----:R-:W-:Y:S06]  /*2d70*/  BAR.SYNC.DEFER_BLOCKING 0x8, 0x80 ;  /* 0x0202000000007b1d */ /* 0x002fec0000010000 */
[----:B------:R-:W-:Y:S05]  /*2d80*/  @P1 BRA `(.L_x_38) ;  /* 0x0000000000381947 */ /* 0x000fea0003800000 */
[----:B------:R-:W-:Y:S01]  /*2d90*/  ELECT P2, URZ, PT ;  /* 0x0000000000ff782f */ /* 0x000fe20003840000 */
[----:B------:R-:W-:-:S12]  /*2da0*/  BSSY.RECONVERGENT B0, `(.L_x_39) ;  /* 0x000000b000007945 */ /* 0x000fd80003800200 */
[----:B------:R-:W-:Y:S05]  /*2db0*/  @!P2 BRA `(.L_x_40) ;  /* 0x000000000024a947 */ /* 0x000fea0003800000 */
[----:B------:R-:W1:Y:S01]  /*2dc0*/  LDCU.64 UR8, c[0x0][0x348] ;  /* 0x00006900ff0877ac */ /* 0x000e620008000a00 */
[----:B------:R-:W-:Y:S02]  /*2dd0*/  R2UR UR5, R32 ;  /* 0x00000000200572ca */ /* 0x000fe400000e0000 */
[----:B------:R-:W-:Y:S02]  /*2de0*/  R2UR UR4, R50 ;  /* 0x00000000320472ca */ /* 0x000fe400000e0000 */
[----:B------:R-:W-:-:S09]  /*2df0*/  R2UR UR6, R33 ;  /* 0x00000000210672ca */ /* 0x000fd200000e0000 */
[----:B------:R-:W-:Y:S02]  /*2e00*/  UIADD3 UR5, UPT, UPT, UR5, 0x20, URZ ;  /* 0x0000002005057890 */ /* 0x000fe4000fffe0ff */
[----:B-1----:R-:W-:-:S04]  /*2e10*/  UIADD3 UR8, UP0, UPT, UR8, 0x240, URZ ;  /* 0x0000024008087890 */ /* 0x002fc8000ff1e0ff */
[----:B------:R-:W-:-:S09]  /*2e20*/  UIADD3.X UR9, UPT, UPT, URZ, UR9, URZ, UP0, !UPT ;  /* 0x00000009ff097290 */ /* 0x000fd200087fe4ff */
[----:B------:R1:W-:Y:S02]  /*2e30*/  UTMASTG.2D [UR4], [UR8] ;  /* 0x00000004080073b5 */ /* 0x0003e40008008000 */
[----:B-1----:R0:W-:Y:S02]  /*2e40*/  UTMACMDFLUSH ;  /* 0x00000000000079b7 */ /* 0x0021e40000000000 */
.L_x_40:
[----:B------:R-:W-:Y:S05]  /*2e50*/  BSYNC.RECONVERGENT B0 ;  /* 0x0000000000007941 */ /* 0x000fea0003800200 */
.L_x_39:
[----:B------:R-:W-:-:S04]  /*2e60*/  DEPBAR.LE SB0, 0x1 ;  /* 0x000080400000791a */ /* 0x000fc80000000000 */
.L_x_38:
[----:B------:R-:W-:Y:S01]  /*2e70*/  BAR.SYNC.DEFER_BLOCKING 0x8, 0x80 ;  /* 0x0202000000007b1d */ /* 0x000fe20000010000 */
[C---:B--2---:R-:W-:Y:S02]  /*2e80*/  IMAD R41, R53.reuse, 0x2000, R30 ;  /* 0x0000200035297824 */ /* 0x044fe400078e021e */
[----:B------:R-:W-:Y:S02]  /*2e90*/  IMAD R48, R53, 0x2000, R0 ;  /* 0x0000200035307824 */ /* 0x000fe400078e0200 */
[----:B------:R-:W-:Y:S01]  /*2ea0*/  IMAD R38, R28, 0x80, R41 ;  /* 0x000000801c267824 */ /* 0x000fe200078e0229 */
[----:B------:R-:W1:Y:S03]  /*2eb0*/  LDTM.x8 R12, tmem[UR7+0x40] ;  /* 0x00004007000c79ee */ /* 0x000e6600081c0000 */
[----:B------:R-:W-:-:S04]  /*2ec0*/  IMAD R49, R24, 0x10, R38 ;  /* 0x0000001018317824 */ /* 0x000fc800078e0226 */
[C---:B------:R-:W-:Y:S01]  /*2ed0*/  IMAD.IADD R49, R0.reuse, 0x1, R49 ;  /* 0x0000000100317824 */ /* 0x040fe200078e0231 */
[----:B------:R-:W-:Y:S01]  /*2ee0*/  NOP ;  /* 0x0000000000007918 */ /* 0x000fe20000000000 */
[----:B-1----:R-:W1:Y:S01]  /*2ef0*/  LDTM.x8 R4, tmem[UR7+0x48] ;  /* 0x00004807000479ee */ /* 0x002e6200081c0000 */
[----:B------:R-:W-:Y:S01]  /*2f00*/  F2FP.BF16.F32.PACK_AB R44, R13, R12 ;  /* 0x0000000c0d2c723e */ /* 0x000fe200000010ff */
[----:B------:R-:W-:Y:S01]  /*2f10*/  IMAD R13, R27, 0x10, R38 ;  /* 0x000000101b0d7824 */ /* 0x000fe200078e0226 */
[----:B------:R-:W-:Y:S02]  /*2f20*/  F2FP.BF16.F32.PACK_AB R45, R15, R14 ;  /* 0x0000000e0f2d723e */ /* 0x000fe400000010ff */
[----:B------:R-:W-:Y:S01]  /*2f30*/  F2FP.BF16.F32.PACK_AB R46, R17, R16 ;  /* 0x00000010112e723e */ /* 0x000fe200000010ff */
[----:B------:R-:W-:Y:S01]  /*2f40*/  IMAD.IADD R36, R0, 0x1, R13 ;  /* 0x0000000100247824 */ /* 0x000fe200078e020d */
[----:B------:R-:W-:-:S05]  /*2f50*/  F2FP.BF16.F32.PACK_AB R47, R19, R18 ;  /* 0x00000012132f723e */ /* 0x000fca00000010ff */
[----:B------:R2:W-:Y:S01]  /*2f60*/  STS.128 [R36], R44 ;  /* 0x0000002c24007388 */ /* 0x0005e20000000c00 */
        /* <DEDUP_REMOVED lines=11> */
[----:B------:R-:W-:Y:S02]  /*3020*/  F2FP.BF16.F32.PACK_AB R12, R13, R12 ;  /* 0x0000000c0d0c723e */ /* 0x000fe400000010ff */
[----:B------:R-:W-:Y:S02]  /*3030*/  F2FP.BF16.F32.PACK_AB R13, R15, R14 ;  /* 0x0000000e0f0d723e */ /* 0x000fe400000010ff */
[----:B------:R-:W-:Y:S01]  /*3040*/  F2FP.BF16.F32.PACK_AB R14, R17, R16 ;  /* 0x00000010110e723e */ /* 0x000fe200000010ff */
[----:B------:R-:W-:Y:S01]  /*3050*/  IMAD R17, R25, 0x10, R38 ;  /* 0x0000001019117824 */ /* 0x000fe200078e0226 */
[----:B------:R-:W-:-:S03]  /*3060*/  F2FP.BF16.F32.PACK_AB R15, R19, R18 ;  /* 0x00000012130f723e */ /* 0x000fc600000010ff */
[----:B------:R-:W-:-:S05]  /*3070*/  IMAD.IADD R38, R0, 0x1, R17 ;  /* 0x0000000100267824 */ /* 0x000fca00078e0211 */
        /* <DEDUP_REMOVED lines=23> */
.L_x_43:
[----:B------:R-:W-:Y:S05]  /*31f0*/  BSYNC.RECONVERGENT B0 ;  /* 0x0000000000007941 */ /* 0x000fea0003800200 */
.L_x_42:
[----:B------:R-:W-:-:S04]  /*3200*/  DEPBAR.LE SB0, 0x1 ;  /* 0x000080400000791a */ /* 0x000fc80000000000 */
.L_x_41:
[----:B------:R-:W-:Y:S06]  /*3210*/  BAR.SYNC.DEFER_BLOCKING 0x8, 0x80 ;  /* 0x0202000000007b1d */ /* 0x000fec0000010000 */
[----:B--2---:R-:W1:Y:S01]  /*3220*/  LDTM.x8 R12, tmem[UR7+0x60] ;  /* 0x00006007000c79ee */ /* 0x004e6200081c0000 */
[----:B------:R-:W-:Y:S01]  /*3230*/  NOP ;  /* 0x0000000000007918 */ /* 0x000fe20000000000 */
[----:B-1----:R-:W1:Y:S01]  /*3240*/  LDTM.x8 R4, tmem[UR7+0x68] ;  /* 0x00006807000479ee */ /* 0x002e6200081c0000 */
[----:B------:R-:W-:Y:S02]  /*3250*/  F2FP.BF16.F32.PACK_AB R44, R13, R12 ;  /* 0x0000000c0d2c723e */ /* 0x000fe400000010ff */
[----:B------:R-:W-:-:S02]  /*3260*/  F2FP.BF16.F32.PACK_AB R45, R15, R14 ;  /* 0x0000000e0f2d723e */ /* 0x000fc400000010ff */
        /* <DEDUP_REMOVED lines=39> */
.L_x_46:
[----:B------:R-:W-:Y:S05]  /*34e0*/  BSYNC.RECONVERGENT B0 ;  /* 0x0000000000007941 */ /* 0x000fea0003800200 */
.L_x_45:
[----:B------:R-:W-:-:S04]  /*34f0*/  DEPBAR.LE SB0, 0x1 ;  /* 0x000080400000791a */ /* 0x000fc80000000000 */
.L_x_44:
        /* <DEDUP_REMOVED lines=45> */
.L_x_49:
[----:B------:R-:W-:Y:S05]  /*37d0*/  BSYNC.RECONVERGENT B0 ;  /* 0x0000000000007941 */ /* 0x000fea0003800200 */
.L_x_48:
[----:B------:R-:W-:-:S04]  /*37e0*/  DEPBAR.LE SB0, 0x1 ;  /* 0x000080400000791a */ /* 0x000fc80000000000 */
.L_x_47:
        /* <DEDUP_REMOVED lines=45> */
.L_x_52:
[----:B------:R-:W-:Y:S05]  /*3ac0*/  BSYNC.RECONVERGENT B0 ;  /* 0x0000000000007941 */ /* 0x000fea0003800200 */
.L_x_51:
[----:B------:R-:W-:-:S04]  /*3ad0*/  DEPBAR.LE SB0, 0x1 ;  /* 0x000080400000791a */ /* 0x000fc80000000000 */
.L_x_50:
[----:B------:R-:W-:Y:S01]  /*3ae0*/  BAR.SYNC.DEFER_BLOCKING 0x8, 0x80 ;  /* 0x0202000000007b1d */ /* 0x000fe20000010000 */
[----:B------:R-:W-:-:S05]  /*3af0*/  VIADD R2, R2, 0x31870 ;  /* 0x0003187002027836 */ /* 0x000fca0000000000 */
[----:B------:R-:W-:Y:S01]  /*3b00*/  PRMT R2, RZ, 0x654, R2 ;  /* 0x00000654ff027816 */ /* 0x000fe20000000002 */
[----:B--2---:R-:W1:Y:S01]  /*3b10*/  LDTM.x8 R12, tmem[UR7+0xc0] ;  /* 0x0000c007000c79ee */ /* 0x004e6200081c0000 */
        /* <DEDUP_REMOVED lines=27> */
[----:B------:R-:W-:Y:S01]  /*3cd0*/  NOP ;  /* 0x0000000000007918 */ /* 0x000fe20000000000 */
[----:B------:R2:W-:Y:S01]  /*3ce0*/  SYNCS.ARRIVE.TRANS64.RED.A1T0 RZ, [R2+URZ], RZ ;  /* 0x000000ff02ff79a7 */ /* 0x0005e200081004ff */
        /* <DEDUP_REMOVED lines=16> */
.L_x_54:
[----:B------:R-:W-:Y:S05]  /*3df0*/  BSYNC.RECONVERGENT B0 ;  /* 0x0000000000007941 */ /* 0x000fea0003800200 */
.L_x_53:
[----:B------:R-:W-:Y:S02]  /*3e00*/  IADD3 R23, PT, PT, R23, 0x8d, RZ ;  /* 0x0000008d17177810 */ /* 0x000fe40007ffe0ff */
[----:B------:R-:W-:Y:S01]  /*3e10*/  IADD3 R29, PT, PT, R29, 0x8d, RZ ;  /* 0x0000008d1d1d7810 */ /* 0x000fe20007ffe0ff */
[----:B------:R-:W-:Y:S06]  /*3e20*/  @P0 BRA `(.L_x_55) ;  /* 0xffffffe400800947 */ /* 0x000fec000383ffff */
.L_x_32:
[----:B------:R-:W-:-:S13]  /*3e30*/  ISETP.NE.AND P0, PT, R3, 0x3, PT ;  /* 0x000000030300780c */ /* 0x000fda0003f05270 */
[----:B------:R-:W-:Y:S05]  /*3e40*/  @P0 EXIT ;  /* 0x000000000000094d */ /* 0x000fea0003800000 */
[----:B------:R-:W-:Y:S05]  /*3e50*/  WARPSYNC.ALL ;  /* 0x0000000000007948 */ /* 0x000fea0003800000 */
[----:B------:R-:W-:Y:S01]  /*3e60*/  NOP ;  /* 0x0000000000007918 */ /* 0x000fe20000000000 */
[----:B------:R-:W1:Y:S01]  /*3e70*/  S2UR UR5, SR_CgaCtaId ;  /* 0x00000000000579c3 */ /* 0x000e620000008800 */
[----:B------:R-:W-:Y:S02]  /*3e80*/  UMOV UR4, 0x50 ;  /* 0x0000005000047882 */ /* 0x000fe40000000000 */
[----:B-1----:R-:W-:-:S09]  /*3e90*/  ULEA UR5, UR5, UR4, 0x18 ;  /* 0x0000000405057291 */ /* 0x002fd2000f8ec0ff */
[----:B--2---:R-:W1:Y:S02]  /*3ea0*/  LDS R2, [UR5] ;  /* 0x00000005ff027984 */ /* 0x004e640008000800 */
[----:B-1----:R-:W-:-:S04]  /*3eb0*/  LOP3.LUT R0, R2, 0xffff, RZ, 0xc0, !PT ;  /* 0x0000ffff02007812 */ /* 0x002fc800078ec0ff */
[----:B------:R-:W-:-:S13]  /*3ec0*/  ISETP.NE.AND P0, PT, R0, 0xffff, PT ;  /* 0x0000ffff0000780c */ /* 0x000fda0003f05270 */
[----:B------:R-:W-:Y:S05]  /*3ed0*/  @P0 BRA `(.L_x_56) ;  /* 0x0000000000480947 */ /* 0x000fea0003800000 */
[----:B------:R-:W-:-:S04]  /*3ee0*/  SHF.R.U32.HI R0, RZ, 0x10, R2 ;  /* 0x00000010ff007819 */ /* 0x000fc80000011602 */
[----:B------:R-:W-:-:S04]  /*3ef0*/  LOP3.LUT R0, R0, 0x1, RZ, 0xc0, !PT ;  /* 0x0000000100007812 */ /* 0x000fc800078ec0ff */
[----:B------:R-:W-:-:S13]  /*3f00*/  ISETP.NE.AND P0, PT, R0, 0x1, PT ;  /* 0x000000010000780c */ /* 0x000fda0003f05270 */
[----:B------:R-:W-:Y:S05]  /*3f10*/  @P0 BRA `(.L_x_57) ;  /* 0x00000000002c0947 */ /* 0x000fea0003800000 */
[----:B------:R-:W1:Y:S01]  /*3f20*/  S2R R0, SR_LANEID ;  /* 0x0000000000007919 */ /* 0x000e620000000000 */
[----:B------:R-:W-:Y:S01]  /*3f30*/  IMAD.MOV.U32 R2, RZ, RZ, -0x20000 ;  /* 0xfffe0000ff027424 */ /* 0x000fe200078e00ff */
[----:B------:R-:W-:Y:S02]  /*3f40*/  VOTEU.ANY UR6, UPT, PT ;  /* 0x0000000000067886 */ /* 0x000fe400038e0100 */
[----:B------:R-:W-:Y:S01]  /*3f50*/  UFLO.U32 UR6, UR6 ;  /* 0x00000006000672bd */ /* 0x000fe200080e0000 */
[----:B------:R-:W2:Y:S05]  /*3f60*/  REDUX UR4, R2 ;  /* 0x00000000020473c4 */ /* 0x000eaa0000000000 */
[----:B-1----:R-:W-:-:S02]  /*3f70*/  ISETP.EQ.U32.AND P0, PT, R0, UR6, PT ;  /* 0x0000000600007c0c */ /* 0x002fc4000bf02070 */
[----:B--2---:R-:W-:Y:S01]  /*3f80*/  MOV R0, UR4 ;  /* 0x0000000400007c02 */ /* 0x004fe20008000f00 */
[----:B------:R-:W-:-:S05]  /*3f90*/  UMOV UR4, 0xfffe0000 ;  /* 0xfffe000000047882 */ /* 0x000fca0000000000 */
[----:B------:R1:W-:Y:S05]  /*3fa0*/  UTCATOMSWS.AND URZ, UR4 ;  /* 0x0000000400ff79e3 */ /* 0x0003ea0008000000 */
[----:B------:R1:W-:Y:S01]  /*3fb0*/  @P0 ATOMS.AND RZ, [UR5], R0 ;  /* 0x00000000ffff098c */ /* 0x0003e2000a800005 */
[----:B------:R-:W-:Y:S05]  /*3fc0*/  BRA `(.L_x_58) ;  /* 0x0000000000147947 */ /* 0x000fea0003800000 */
.L_x_57:
[----:B------:R-:W-:Y:S02]  /*3fd0*/  MOV R2, 0x3ff0 ;  /* 0x00003ff000027802 */ /* 0x000fe40000000f00 */
[----:B------:R-:W-:Y:S05]  /*3fe0*/  CALL.REL.NOINC `($__internal_0_$__cuda_sm10x_tcgen05_guardrail_trap_col_being_dealloced_not_returned_by_alloc) ;  /* 0x0000000400047944 */ /* 0x000fea0003c00000 */
[----:B------:R-:W-:Y:S05]  /*3ff0*/  BRA `(.L_x_58) ;  /* 0x0000000000087947 */ /* 0x000fea0003800000 */
.L_x_56:
[----:B------:R-:W-:Y:S02]  /*4000*/  MOV R2, 0x4020 ;  /* 0x0000402000027802 */ /* 0x000fe40000000f00 */
[----:B------:R-:W-:Y:S05]  /*4010*/  CALL.REL.NOINC `($__internal_2_$__cuda_sm10x_tcgen05_guardrail_trap_unallocated_columns_being_dealloced) ;  /* 0x0000000400107944 */ /* 0x000fea0003c00000 */
.L_x_58:
[----:B------:R-:W-:Y:S01]  /*4020*/  NOP ;  /* 0x0000000000007918 */ /* 0x000fe20000000000 */
[----:B-1----:R-:W-:Y:S05]  /*4030*/  EXIT ;  /* 0x000000000000794d */ /* 0x002fea0003800000 */
.L_x_14:
[----:B------:R-:W-:-:S07]  /*4040*/  MOV R4, R5 ;  /* 0x0000000500047202 */ /* 0x000fce0000000f00 */
.L_x_59:
[----:B-1----:R1:W2:Y:S02]  /*4050*/  SYNCS.PHASECHK.TRANS64.TRYWAIT P0, [R2+URZ+0x31800], R5 ;  /* 0x03180005020075a7 */ /* 0x0022a400080011ff */
[----:B--2---:R-:W-:Y:S05]  /*4060*/  @!P0 NANOSLEEP.SYNCS 0x989680 ;  /* 0x009896800000895d */ /* 0x004fea0003900000 */
[----:B------:R-:W2:Y:S02]  /*4070*/  @!P0 SYNCS.PHASECHK.TRANS64 P0, [R2+URZ+0x31800], R5 ;  /* 0x03180005020085a7 */ /* 0x000ea400080010ff */
[----:B--2---:R-:W-:Y:S05]  /*4080*/  @!P0 BRA `(.L_x_59) ;  /* 0xfffffffc00f08947 */ /* 0x004fea000383ffff */
[----:B------:R-:W-:Y:S05]  /*4090*/  BRA `(.L_x_60) ;  /* 0xffffffc800687947 */ /* 0x000fea000383ffff */
.L_x_18:
[----:B------:R-:W-:Y:S02]  /*40a0*/  MOV R8, UR10 ;  /* 0x0000000a00087c02 */ /* 0x000fe40008000f00 */
[----:B------:R-:W-:Y:S02]  /*40b0*/  MOV R9, UR10 ;  /* 0x0000000a00097c02 */ /* 0x000fe40008000f00 */
[----:B------:R-:W-:-:S07]  /*40c0*/  MOV R0, UR9 ;  /* 0x0000000900007c02 */ /* 0x000fce0008000f00 */
.L_x_61:
[----:B-1----:R1:W2:Y:S02]  /*40d0*/  SYNCS.PHASECHK.TRANS64.TRYWAIT P0, [R0+URZ+0x31870], R9 ;  /* 0x03187009000075a7 */ /* 0x0022a400080011ff */
[----:B--2---:R-:W-:Y:S05]  /*40e0*/  @!P0 NANOSLEEP.SYNCS 0x989680 ;  /* 0x009896800000895d */ /* 0x004fea0003900000 */
[----:B------:R-:W2:Y:S02]  /*40f0*/  @!P0 SYNCS.PHASECHK.TRANS64 P0, [R0+URZ+0x31870], R9 ;  /* 0x03187009000085a7 */ /* 0x000ea400080010ff */
[----:B--2---:R-:W-:Y:S05]  /*4100*/  @!P0 BRA `(.L_x_61) ;  /* 0xfffffffc00f08947 */ /* 0x004fea000383ffff */
[----:B------:R-:W-:Y:S05]  /*4110*/  BRA `(.L_x_62) ;  /* 0xffffffcc00f47947 */ /* 0x000fea000383ffff */
.L_x_19:
[----:B------:R-:W-:Y:S02]  /*4120*/  MOV R2, UR10 ;  /* 0x0000000a00027c02 */ /* 0x000fe40008000f00 */
[----:B------:R-:W-:Y:S07]  /*4130*/  MOV R8, R9 ;  /* 0x0000000900087202 */ /* 0x000fee0000000f00 */
.L_x_63:
[----:B-1----:R1:W2:Y:S02]  /*4140*/  SYNCS.PHASECHK.TRANS64.TRYWAIT P0, [R2+URZ+0x31840], R9 ;  /* 0x03184009020075a7 */ /* 0x0022a400080011ff */
[----:B--2---:R-:W-:Y:S05]  /*4150*/  @!P0 NANOSLEEP.SYNCS 0x989680 ;  /* 0x009896800000895d */ /* 0x004fea0003900000 */
[----:B------:R-:W2:Y:S02]  /*4160*/  @!P0 SYNCS.PHASECHK.TRANS64 P0, [R2+URZ+0x31840], R9 ;  /* 0x03184009020085a7 */ /* 0x000ea400080010ff */
[----:B--2---:R-:W-:Y:S05]  /*4170*/  @!P0 BRA `(.L_x_63) ;  /* 0xfffffffc00f08947 */ /* 0x004fea000383ffff */
[----:B------:R-:W-:Y:S05]  /*4180*/  BRA `(.L_x_64) ;  /* 0xffffffcc00f87947 */ /* 0x000fea000383ffff */
.L_x_21:
[----:B------:R-:W-:Y:S02]  /*4190*/  MOV R2, UR13 ;  /* 0x0000000d00027c02 */ /* 0x000fe40008000f00 */
[----:B------:R-:W-:Y:S07]  /*41a0*/  MOV R8, R9 ;  /* 0x0000000900087202 */ /* 0x000fee0000000f00 */
.L_x_65:
[----:B-1----:R1:W2:Y:S02]  /*41b0*/  SYNCS.PHASECHK.TRANS64.TRYWAIT P0, [R2+URZ+0x31840], R9 ;  /* 0x03184009020075a7 */ /* 0x0022a400080011ff */
[----:B--2---:R-:W-:Y:S05]  /*41c0*/  @!P0 NANOSLEEP.SYNCS 0x989680 ;  /* 0x009896800000895d */ /* 0x004fea0003900000 */
[----:B------:R-:W2:Y:S02]  /*41d0*/  @!P0 SYNCS.PHASECHK.TRANS64 P0, [R2+URZ+0x31840], R9 ;  /* 0x03184009020085a7 */ /* 0x000ea400080010ff */
[----:B--2---:R-:W-:Y:S05]  /*41e0*/  @!P0 BRA `(.L_x_65) ;  /* 0xfffffffc00f08947 */ /* 0x004fea000383ffff */
[----:B------:R-:W-:Y:S05]  /*41f0*/  BRA `(.L_x_66) ;  /* 0xffffffd000d07947 */ /* 0x000fea000383ffff */
.L_x_25:
[----:B------:R-:W-:-:S04]  /*4200*/  SHF.L.U32 R4, R9, 0x1f, RZ ;  /* 0x0000001f09047819 */ /* 0x000fc800000006ff */
[----:B------:R-:W-:-:S07]  /*4210*/  MOV R5, R4 ;  /* 0x0000000400057202 */ /* 0x000fce0000000f00 */
.L_x_67:
[----:B-1----:R1:W2:Y:S02]  /*4220*/  SYNCS.PHASECHK.TRANS64.TRYWAIT P0, [R3+URZ+0x31820], R5 ;  /* 0x03182005030075a7 */ /* 0x0022a400080011ff */
[----:B--2---:R-:W-:Y:S05]  /*4230*/  @!P0 NANOSLEEP.SYNCS 0x989680 ;  /* 0x009896800000895d */ /* 0x004fea0003900000 */
[----:B------:R-:W2:Y:S02]  /*4240*/  @!P0 SYNCS.PHASECHK.TRANS64 P0, [R3+URZ+0x31820], R5 ;  /* 0x03182005030085a7 */ /* 0x000ea400080010ff */
[----:B--2---:R-:W-:Y:S05]  /*4250*/  @!P0 BRA `(.L_x_67) ;  /* 0xfffffffc00f08947 */ /* 0x004fea000383ffff */
[----:B------:R-:W-:Y:S05]  /*4260*/  BRA `(.L_x_68) ;  /* 0xffffffd800287947 */ /* 0x000fea000383ffff */
.L_x_26:
[----:B-1----:R-:W-:-:S07]  /*4270*/  MOV R5, R4 ;  /* 0x0000000400057202 */ /* 0x002fce0000000f00 */
.L_x_69:
[----:B-1----:R1:W2:Y:S02]  /*4280*/  SYNCS.PHASECHK.TRANS64.TRYWAIT P0, [R3+URZ+0x31828], R5 ;  /* 0x03182805030075a7 */ /* 0x0022a400080011ff */
[----:B--2---:R-:W-:Y:S05]  /*4290*/  @!P0 NANOSLEEP.SYNCS 0x989680 ;  /* 0x009896800000895d */ /* 0x004fea0003900000 */
[----:B------:R-:W2:Y:S02]  /*42a0*/  @!P0 SYNCS.PHASECHK.TRANS64 P0, [R3+URZ+0x31828], R5 ;  /* 0x03182805030085a7 */ /* 0x000ea400080010ff */
[----:B--2---:R-:W-:Y:S05]  /*42b0*/  @!P0 BRA `(.L_x_69) ;  /* 0xfffffffc00f08947 */ /* 0x004fea000383ffff */
[----:B------:R-:W-:Y:S05]  /*42c0*/  BRA `(.L_x_70) ;  /* 0xffffffd800b87947 */ /* 0x000fea000383ffff */
.L_x_27:
[----:B-1----:R-:W-:-:S07]  /*42d0*/  MOV R5, R4 ;  /* 0x0000000400057202 */ /* 0x002fce0000000f00 */
.L_x_71:
[----:B-1----:R1:W2:Y:S02]  /*42e0*/  SYNCS.PHASECHK.TRANS64.TRYWAIT P0, [R3+URZ+0x31830], R5 ;  /* 0x03183005030075a7 */ /* 0x0022a400080011ff */
[----:B--2---:R-:W-:Y:S05]  /*42f0*/  @!P0 NANOSLEEP.SYNCS 0x989680 ;  /* 0x009896800000895d */ /* 0x004fea0003900000 */
[----:B------:R-:W2:Y:S02]  /*4300*/  @!P0 SYNCS.PHASECHK.TRANS64 P0, [R3+URZ+0x31830], R5 ;  /* 0x03183005030085a7 */ /* 0x000ea400080010ff */
[----:B--2---:R-:W-:Y:S05]  /*4310*/  @!P0 BRA `(.L_x_71) ;  /* 0xfffffffc00f08947 */ /* 0x004fea000383ffff */
[----:B------:R-:W-:Y:S05]  /*4320*/  BRA `(.L_x_72) ;  /* 0xffffffd800f87947 */ /* 0x000fea000383ffff */
.L_x_28:
[-C--:B------:R-:W-:Y:S02]  /*4330*/  MOV R20, R4.reuse ;  /* 0x0000000400147202 */ /* 0x080fe40000000f00 */
[----:B------:R-:W-:-:S07]  /*4340*/  MOV R21, R4 ;  /* 0x0000000400157202 */ /* 0x000fce0000000f00 */
.L_x_73:
[----:B-1----:R1:W2:Y:S02]  /*4350*/  SYNCS.PHASECHK.TRANS64.TRYWAIT P0, [R3+URZ+0x31838], R21 ;  /* 0x03183815030075a7 */ /* 0x0022a400080011ff */
[----:B--2---:R-:W-:Y:S05]  /*4360*/  @!P0 NANOSLEEP.SYNCS 0x989680 ;  /* 0x009896800000895d */ /* 0x004fea0003900000 */
[----:B------:R-:W2:Y:S02]  /*4370*/  @!P0 SYNCS.PHASECHK.TRANS64 P0, [R3+URZ+0x31838], R21 ;  /* 0x03183815030085a7 */ /* 0x000ea400080010ff */
[----:B--2---:R-:W-:Y:S05]  /*4380*/  @!P0 BRA `(.L_x_73) ;  /* 0xfffffffc00f08947 */ /* 0x004fea000383ffff */
[----:B------:R-:W-:Y:S05]  /*4390*/  BRA `(.L_x_74) ;  /* 0xffffffdc00307947 */ /* 0x000fea000383ffff */
.L_x_33:
[----:B------:R-:W-:-:S07]  /*43a0*/  MOV R4, R5 ;  /* 0x0000000500047202 */ /* 0x000fce0000000f00 */
.L_x_75:
[----:B-1----:R1:W2:Y:S02]  /*43b0*/  SYNCS.PHASECHK.TRANS64.TRYWAIT P2, [R2+URZ+0x31860], R5 ;  /* 0x03186005020075a7 */ /* 0x0022a400080411ff */
[----:B--2---:R-:W-:Y:S05]  /*43c0*/  @!P2 NANOSLEEP.SYNCS 0x989680 ;  /* 0x009896800000a95d */ /* 0x004fea0003900000 */
[----:B------:R-:W2:Y:S02]  /*43d0*/  @!P2 SYNCS.PHASECHK.TRANS64 P2, [R2+URZ+0x31860], R5 ;  /* 0x031860050200a5a7 */ /* 0x000ea400080410ff */
[----:B--2---:R-:W-:Y:S05]  /*43e0*/  @!P2 BRA `(.L_x_75) ;  /* 0xfffffffc00f0a947 */ /* 0x004fea000383ffff */
[----:B------:R-:W-:Y:S05]  /*43f0*/  BRA `(.L_x_76) ;  /* 0xffffffe0005c7947 */ /* 0x000fea000383ffff */
        .weak           $__internal_0_$__cuda_sm10x_tcgen05_guardrail_trap_col_being_dealloced_not_returned_by_alloc
        .type           $__internal_0_$__cuda_sm10x_tcgen05_guardrail_trap_col_being_dealloced_not_returned_by_alloc,@function
        .size           $__internal_0_$__cuda_sm10x_tcgen05_guardrail_trap_col_being_dealloced_not_returned_by_alloc,($__internal_1_$__cuda_sm10x_tcgen05_guardrail_trap_phase_invalid_during_alloc - $__internal_0_$__cuda_sm10x_tcgen05_guardrail_trap_col_being_dealloced_not_returned_by_alloc)
$__internal_0_$__cuda_sm10x_tcgen05_guardrail_trap_col_being_dealloced_not_returned_by_alloc:
[----:B------:R-:W-:Y:S05]  /*4400*/  BPT.TRAP 0x1 ;  /* 0x000000040000795c */ /* 0x000fea0000300000 */
[----:B------:R-:W-:-:S04]  /*4410*/  HFMA2 R3, -RZ, RZ, 0, 0 ;  /* 0x00000000ff037431 */ /* 0x000fc800000001ff */
[----:B------:R-:W-:Y:S05]  /*4420*/  RET.REL.NODEC R2 `(_ZN9deep_gemm24sm100_fp8_gemm_1d1d_implILN4cute4UMMA5MajorE0ELS3_0ELj0ELj4096ELj7168ELj128ELj224ELj128ELj1ELj128ELj128ELj64ELj4ELj128ELj128ELj1ELb0ELj141ELNS_8GemmTypeE0ELb0EN7cutlass10bfloat16_tENS_16EpilogueIdentityEEEvPijjj14CUtensorMap_stS9_S9_S9_S9_) ;  /* 0xffffffb802f47950 */ /* 0x000fea0003c3ffff */
        .weak           $__internal_1_$__cuda_sm10x_tcgen05_guardrail_trap_phase_invalid_during_alloc
        .type           $__internal_1_$__cuda_sm10x_tcgen05_guardrail_trap_phase_invalid_during_alloc,@function
        .size           $__internal_1_$__cuda_sm10x_tcgen05_guardrail_trap_phase_invalid_during_alloc,($__internal_2_$__cuda_sm10x_tcgen05_guardrail_trap_unallocated_columns_being_dealloced - $__internal_1_$__cuda_sm10x_tcgen05_guardrail_trap_phase_invalid_during_alloc)
$__internal_1_$__cuda_sm10x_tcgen05_guardrail_trap_phase_invalid_during_alloc:
[----:B------:R-:W-:Y:S05]  /*4430*/  BPT.TRAP 0x1 ;  /* 0x000000040000795c */ /* 0x000fea0000300000 */
[----:B------:R-:W-:-:S04]  /*4440*/  MOV R5, 0x0 ;  /* 0x0000000000057802 */ /* 0x000fc80000000f00 */
[----:B------:R-:W-:Y:S05]  /*4450*/  RET.REL.NODEC R4 `(_ZN9deep_gemm24sm100_fp8_gemm_1d1d_implILN4cute4UMMA5MajorE0ELS3_0ELj0ELj4096ELj7168ELj128ELj224ELj128ELj1ELj128ELj128ELj64ELj4ELj128ELj128ELj1ELb0ELj141ELNS_8GemmTypeE0ELb0EN7cutlass10bfloat16_tENS_16EpilogueIdentityEEEvPijjj14CUtensorMap_stS9_S9_S9_S9_) ;  /* 0xffffffb804e87950 */ /* 0x000fea0003c3ffff */
        .weak           $__internal_2_$__cuda_sm10x_tcgen05_guardrail_trap_unallocated_columns_being_dealloced
        .type           $__internal_2_$__cuda_sm10x_tcgen05_guardrail_trap_unallocated_columns_being_dealloced,@function
        .size           $__internal_2_$__cuda_sm10x_tcgen05_guardrail_trap_unallocated_columns_being_dealloced,($__internal_3_$__cuda_sm20_div_u16 - $__internal_2_$__cuda_sm10x_tcgen05_guardrail_trap_unallocated_columns_being_dealloced)
$__internal_2_$__cuda_sm10x_tcgen05_guardrail_trap_unallocated_columns_being_dealloced:
[----:B------:R-:W-:Y:S05]  /*4460*/  BPT.TRAP 0x1 ;  /* 0x000000040000795c */ /* 0x000fea0000300000 */
[----:B------:R-:W-:-:S04]  /*4470*/  HFMA2 R3, -RZ, RZ, 0, 0 ;  /* 0x00000000ff037431 */ /* 0x000fc800000001ff */
[----:B------:R-:W-:Y:S05]  /*4480*/  RET.REL.NODEC R2 `(_ZN9deep_gemm24sm100_fp8_gemm_1d1d_implILN4cute4UMMA5MajorE0ELS3_0ELj0ELj4096ELj7168ELj128ELj224ELj128ELj1ELj128ELj128ELj64ELj4ELj128ELj128ELj1ELb0ELj141ELNS_8GemmTypeE0ELb0EN7cutlass10bfloat16_tENS_16EpilogueIdentityEEEvPijjj14CUtensorMap_stS9_S9_S9_S9_) ;  /* 0xffffffb802dc7950 */ /* 0x000fea0003c3ffff */
        .weak           $__internal_3_$__cuda_sm20_div_u16
        .type           $__internal_3_$__cuda_sm20_div_u16,@function
        .size           $__internal_3_$__cuda_sm20_div_u16,(.L_x_81 - $__internal_3_$__cuda_sm20_div_u16)
$__internal_3_$__cuda_sm20_div_u16:
[----:B------:R-:W1:Y:S01]  /*4490*/  I2F.U16 R8, R35 ;  /* 0x0000002300087306 */ /* 0x000e620000101000 */
[----:B------:R-:W-:-:S07]  /*44a0*/  IMAD.MOV.U32 R5, RZ, RZ, 0x4b800000 ;  /* 0x4b800000ff057424 */ /* 0x000fce00078e00ff */
[----:B------:R-:W-:Y:S01]  /*44b0*/  I2F.U16.RZ R7, R7 ;  /* 0x0000000700077306 */ /* 0x000fe2000010d000 */
[C---:B-1----:R-:W-:Y:S02]  /*44c0*/  FSETP.GEU.AND P1, PT, |R8|.reuse, 1.175494350822287508e-38, PT ;  /* 0x008000000800780b */ /* 0x042fe40003f2e200 */
[----:B------:R-:W-:Y:S02]  /*44d0*/  FSETP.GT.AND P2, PT, |R8|, 8.50705917302346158658e+37, PT ;  /* 0x7e8000000800780b */ /* 0x000fe40003f44200 */
[----:B------:R-:W-:Y:S02]  /*44e0*/  FSEL R5, R5, 1, !P1 ;  /* 0x3f80000005057808 */ /* 0x000fe40004800000 */
[----:B------:R-:W-:Y:S02]  /*44f0*/  ISETP.NE.U32.AND P1, PT, R35, RZ, PT ;  /* 0x000000ff2300720c */ /* 0x000fe40003f25070 */
[----:B------:R-:W-:-:S05]  /*4500*/  FSEL R5, R5, 0.25, !P2 ;  /* 0x3e80000005057808 */ /* 0x000fca0005000000 */
[----:B------:R-:W-:-:S06]  /*4510*/  FMUL R8, R8, R5 ;  /* 0x0000000508087220 */ /* 0x000fcc0000400000 */
[----:B------:R-:W1:Y:S02]  /*4520*/  MUFU.RCP R8, R8 ;  /* 0x0000000800087308 */ /* 0x000e640000001000 */
[----:B-1----:R-:W-:-:S04]  /*4530*/  FMUL R10, R5, R8 ;  /* 0x00000008050a7220 */ /* 0x002fc80000400000 */
[----:B------:R-:W-:-:S04]  /*4540*/  VIADD R10, R10, 0x2 ;  /* 0x000000020a0a7836 */ /* 0x000fc80000000000 */
[----:B------:R-:W-:Y:S01]  /*4550*/  FMUL.RZ R10, R7, R10 ;  /* 0x0000000a070a7220 */ /* 0x000fe2000040c000 */
[----:B------:R-:W-:-:S03]  /*4560*/  IMAD.MOV.U32 R7, RZ, RZ, 0x0 ;  /* 0x00000000ff077424 */ /* 0x000fc600078e00ff */
[----:B------:R-:W1:Y:S02]  /*4570*/  F2I.U32.TRUNC.NTZ R36, R10 ;  /* 0x0000000a00247305 */ /* 0x000e64000020f000 */
[----:B-1----:R-:W-:Y:S02]  /*4580*/  LOP3.LUT R36, R36, 0xffff, RZ, 0xc0, !PT ;  /* 0x0000ffff24247812 */ /* 0x002fe400078ec0ff */
[----:B------:R-:W-:Y:S01]  /*4590*/  @!P1 MOV R36, 0xffffffff ;  /* 0xffffffff00249802 */ /* 0x000fe20000000f00 */
[----:B------:R-:W-:Y:S06]  /*45a0*/  RET.REL.NODEC R6 `(_ZN9deep_gemm24sm100_fp8_gemm_1d1d_implILN4cute4UMMA5MajorE0ELS3_0ELj0ELj4096ELj7168ELj128ELj224ELj128ELj1ELj128ELj128ELj64ELj4ELj128ELj128ELj1ELb0ELj141ELNS_8GemmTypeE0ELb0EN7cutlass10bfloat16_tENS_16EpilogueIdentityEEEvPijjj14CUtensorMap_stS9_S9_S9_S9_) ;  /* 0xffffffb806947950 */ /* 0x000fec0003c3ffff */
.L_x_77:
[----:B------:R-:W-:-:S00]  /*45b0*/  BRA `(.L_x_77) ;  /* 0xfffffffc00fc7947 */ /* 0x000fc0000383ffff */
[----:B------:R-:W-:-:S00]  /*45c0*/  NOP ;  /* 0x0000000000007918 */ /* 0x000fc00000000000 */
        /* <DEDUP_REMOVED lines=11> */
.L_x_81:


//--------------------- .nv.shared._ZN9deep_gemm24sm100_fp8_gemm_1d1d_implILN4cute4UMMA5MajorE0ELS3_0ELj0ELj4096ELj7168ELj128ELj224ELj128ELj1ELj128ELj128ELj64ELj4ELj128ELj128ELj1ELb0ELj141ELNS_8GemmTypeE0ELb0EN7cutlass10bfloat16_tENS_16EpilogueIdentityEEEvPijjj14CUtensorMap_stS9_S9_S9_S9_ --------------------------
	.section	.nv.shared._ZN9deep_gemm24sm100_fp8_gemm_1d1d_implILN4cute4UMMA5MajorE0ELS3_0ELj0ELj4096ELj7168ELj128ELj224ELj128ELj1ELj128ELj128ELj64ELj4ELj128ELj128ELj1ELb0ELj141ELNS_8GemmTypeE0ELb0EN7cutlass10bfloat16_tENS_16EpilogueIdentityEEEvPijjj14CUtensorMap_stS9_S9_S9_S9_,"aw",@nobits
	.sectionflags	@""
	.align	1024
	.zero		1024


//--------------------- .nv.shared.reserved.0     --------------------------
	.section	.nv.shared.reserved.0,"aw",@nobits
	.align	8
	.weak		__nv_reservedSMEM_offset_0_alias
	.size		__nv_reservedSMEM_offset_0_alias, 0, 64
	.other		__nv_reservedSMEM_offset_0_alias,@"STO_CUDA_RESERVED_SHARED STV_DEFAULT"
__nv_reservedSMEM_offset_0_alias:
	.zero		0
.nv.shared.reserved.0:
	.zero		64
	.weak		__nv_reservedSMEM_allocation_phase
	.type		__nv_reservedSMEM_allocation_phase,@object
	.size		__nv_reservedSMEM_allocation_phase,(.L_0 - __nv_reservedSMEM_allocation_phase)
__nv_reservedSMEM_allocation_phase:
	.zero		1
.L_0:
	.zero		7
	.weak		__nv_reservedSMEM_devtool_atexit_pc
	.type		__nv_reservedSMEM_devtool_atexit_pc,@object
	.size		__nv_reservedSMEM_devtool_atexit_pc,(__nv_reservedSMEM_allocation_mask - __nv_reservedSMEM_devtool_atexit_pc)
__nv_reservedSMEM_devtool_atexit_pc:
	.zero		8
	.weak		__nv_reservedSMEM_allocation_mask
	.type		__nv_reservedSMEM_allocation_mask,@object
	.size		__nv_reservedSMEM_allocation_mask,(.L_2 - __nv_reservedSMEM_allocation_mask)
__nv_reservedSMEM_allocation_mask:
	.zero		4
.L_2:


//--------------------- .nv.global                --------------------------
	.section	.nv.global,"aw",@nobits
.nv.global:
	.type		_ZN47_INTERNAL_ae8bd3a3_9_kernel_cu_46b914f4_28953714cute1_E,@object
	.size		_ZN47_INTERNAL_ae8bd3a3_9_kernel_cu_46b914f4_28953714cute1_E,(_ZN47_INTERNAL_ae8bd3a3_9_kernel_cu_46b914f4_28953714cuda3std3__45__cpo6cbeginE - _ZN47_INTERNAL_ae8bd3a3_9_kernel_cu_46b914f4_28953714cute1_E)
_ZN47_INTERNAL_ae8bd3a3_9_kernel_cu_46b914f4_28953714cute1_E:
	.zero		1
	.type		_ZN47_INTERNAL_ae8bd3a3_9_kernel_cu_46b914f4_28953714cuda3std3__45__cpo6cbeginE,@object
	.size		_ZN47_INTERNAL_ae8bd3a3_9_kernel_cu_46b914f4_28953714cuda3std3__45__cpo6cbeginE,(_ZN47_INTERNAL_ae8bd3a3_9_kernel_cu_46b914f4_28953714cuda3std3__48in_placeE - _ZN47_INTERNAL_ae8bd3a3_9_kernel_cu_46b914f4_28953714cuda3std3__45__cpo6cbeginE)
_ZN47_INTERNAL_ae8bd3a3_9_kernel_cu_46b914f4_28953714cuda3std3__45__cpo6cbeginE:
	.zero		1
	.type		_ZN47_INTERNAL_ae8bd3a3_9_kernel_cu_46b914f4_28953714cuda3std3__48in_placeE,@object
	.size		_ZN47_INTERNAL_ae8bd3a3_9_kernel_cu_46b914f4_28953714cuda3std3__48in_placeE,(_ZN47_INTERNAL_ae8bd3a3_9_kernel_cu_46b914f4_28953714cuda3std6ranges3__45__cpo9iter_moveE - _ZN47_INTERNAL_ae8bd3a3_9_kernel_cu_46b914f4_28953714cuda3std3__48in_placeE)
_ZN47_INTERNAL_ae8bd3a3_9_kernel_cu_46b914f4_28953714cuda3std3__48in_placeE:
	.zero		1
	.type		_ZN47_INTERNAL_ae8bd3a3_9_kernel_cu_46b914f4_28953714cuda3std6ranges3__45__cpo9iter_moveE,@object
	.size		_ZN47_INTERNAL_ae8bd3a3_9_kernel_cu_46b914f4_28953714cuda3std6ranges3__45__cpo9iter_moveE,(_ZN47_INTERNAL_ae8bd3a3_9_kernel_cu_46b914f4_28953714cuda3std3__45__cpo5beginE - _ZN47_INTERNAL_ae8bd3a3_9_kernel_cu_46b914f4_28953714cuda3std6ranges3__45__cpo9iter_moveE)
_ZN47_INTERNAL_ae8bd3a3_9_kernel_cu_46b914f4_28953714cuda3std6ranges3__45__cpo9iter_moveE:
	.zero		1
	.type		_ZN47_INTERNAL_ae8bd3a3_9_kernel_cu_46b914f4_28953714cuda3std3__45__cpo5beginE,@object
	.size		_ZN47_INTERNAL_ae8bd3a3_9_kernel_cu_46b914f4_28953714cuda3std3__45__cpo5beginE,(_ZN47_INTERNAL_ae8bd3a3_9_kernel_cu_46b914f4_28953714cuda3std3__449_GLOBAL__N__ae8bd3a3_9_kernel_cu_46b914f4_28953716ignoreE - _ZN47_INTERNAL_ae8bd3a3_9_kernel_cu_46b914f4_28953714cuda3std3__45__cpo5beginE)
_ZN47_INTERNAL_ae8bd3a3_9_kernel_cu_46b914f4_28953714cuda3std3__45__cpo5beginE:
	.zero		1
	.type		_ZN47_INTERNAL_ae8bd3a3_9_kernel_cu_46b914f4_28953714cuda3std3__449_GLOBAL__N__ae8bd3a3_9_kernel_cu_46b914f4_28953716ignoreE,@object
	.size		_ZN47_INTERNAL_ae8bd3a3_9_kernel_cu_46b914f4_28953714cuda3std3__449_GLOBAL__N__ae8bd3a3_9_kernel_cu_46b914f4_28953716ignoreE,(_ZN47_INTERNAL_ae8bd3a3_9_kernel_cu_46b914f4_28953714cute7productE - _ZN47_INTERNAL_ae8bd3a3_9_kernel_cu_46b914f4_28953714cuda3std3__449_GLOBAL__N__ae8bd3a3_9_kernel_cu_46b914f4_28953716ignoreE)
_ZN47_INTERNAL_ae8bd3a3_9_kernel_cu_46b914f4_28953714cuda3std3__449_GLOBAL__N__ae8bd3a3_9_kernel_cu_46b914f4_28953716ignoreE:
	.zero		1
	.type		_ZN47_INTERNAL_ae8bd3a3_9_kernel_cu_46b914f4_28953714cute7productE,@object
	.size		_ZN47_INTERNAL_ae8bd3a3_9_kernel_cu_46b914f4_28953714cute7productE,(_ZN47_INTERNAL_ae8bd3a3_9_kernel_cu_46b914f4_28953714cuda3std3__45__cpo3endE - _ZN47_INTERNAL_ae8bd3a3_9_kernel_cu_46b914f4_28953714cute7productE)
_ZN47_INTERNAL_ae8bd3a3_9_kernel_cu_46b914f4_28953714cute7productE:
	.zero		1
	.type		_ZN47_INTERNAL_ae8bd3a3_9_kernel_cu_46b914f4_28953714cuda3std3__45__cpo3endE,@object
	.size		_ZN47_INTERNAL_ae8bd3a3_9_kernel_cu_46b914f4_28953714cuda3std3__45__cpo3endE,(_ZN47_INTERNAL_ae8bd3a3_9_kernel_cu_46b914f4_28953714cuda3std3__419piecewise_constructE - _ZN47_INTERNAL_ae8bd3a3_9_kernel_cu_46b914f4_28953714cuda3std3__45__cpo3endE)
_ZN47_INTERNAL_ae8bd3a3_9_kernel_cu_46b914f4_28953714cuda3std3__45__cpo3endE:
	.zero		1
	.type		_ZN47_INTERNAL_ae8bd3a3_9_kernel_cu_46b914f4_28953714cuda3std3__419piecewise_constructE,@object
	.size		_ZN47_INTERNAL_ae8bd3a3_9_kernel_cu_46b914f4_28953714cuda3std3__419piecewise_constructE,(_ZN47_INTERNAL_ae8bd3a3_9_kernel_cu_46b914f4_28953714cuda3std3__45__cpo4cendE - _ZN47_INTERNAL_ae8bd3a3_9_kernel_cu_46b914f4_28953714cuda3std3__419piecewise_constructE)
_ZN47_INTERNAL_ae8bd3a3_9_kernel_cu_46b914f4_28953714cuda3std3__419piecewise_constructE:
	.zero		1
	.type		_ZN47_INTERNAL_ae8bd3a3_9_kernel_cu_46b914f4_28953714cuda3std3__45__cpo4cendE,@object
	.size		_ZN47_INTERNAL_ae8bd3a3_9_kernel_cu_46b914f4_28953714cuda3std3__45__cpo4cendE,(_ZN47_INTERNAL_ae8bd3a3_9_kernel_cu_46b914f4_28953714cuda3std6ranges3__45__cpo4swapE - _ZN47_INTERNAL_ae8bd3a3_9_kernel_cu_46b914f4_28953714cuda3std3__45__cpo4cendE)
_ZN47_INTERNAL_ae8bd3a3_9_kernel_cu_46b914f4_28953714cuda3std3__45__cpo4cendE:
	.zero		1
	.type		_ZN47_INTERNAL_ae8bd3a3_9_kernel_cu_46b914f4_28953714cuda3std6ranges3__45__cpo4swapE,@object
	.size		_ZN47_INTERNAL_ae8bd3a3_9_kernel_cu_46b914f4_28953714cuda3std6ranges3__45__cpo4swapE,(.L_10 - _ZN47_INTERNAL_ae8bd3a3_9_kernel_cu_46b914f4_28953714cuda3std6ranges3__45__cpo4swapE)
_ZN47_INTERNAL_ae8bd3a3_9_kernel_cu_46b914f4_28953714cuda3std6ranges3__45__cpo4swapE:
	.zero		1
.L_10:


//--------------------- .nv.constant0._ZN9deep_gemm24sm100_fp8_gemm_1d1d_implILN4cute4UMMA5MajorE0ELS3_0ELj0ELj4096ELj7168ELj128ELj224ELj128ELj1ELj128ELj128ELj64ELj4ELj128ELj128ELj1ELb0ELj141ELNS_8GemmTypeE0ELb0EN7cutlass10bfloat16_tENS_16EpilogueIdentityEEEvPijjj14CUtensorMap_stS9_S9_S9_S9_ --------------------------
	.section	.nv.constant0._ZN9deep_gemm24sm100_fp8_gemm_1d1d_implILN4cute4UMMA5MajorE0ELS3_0ELj0ELj4096ELj7168ELj128ELj224ELj128ELj1ELj128ELj128ELj64ELj4ELj128ELj128ELj1ELb0ELj141ELNS_8GemmTypeE0ELb0EN7cutlass10bfloat16_tENS_16EpilogueIdentityEEEvPijjj14CUtensorMap_stS9_S9_S9_S9_,"a",@progbits
	.sectionflags	@""
	.align	4
.nv.constant0._ZN9deep_gemm24sm100_fp8_gemm_1d1d_implILN4cute4UMMA5MajorE0ELS3_0ELj0ELj4096ELj7168ELj128ELj224ELj128ELj1ELj128ELj128ELj64ELj4ELj128ELj128ELj1ELb0ELj141ELNS_8GemmTypeE0ELb0EN7cutlass10bfloat16_tENS_16EpilogueIdentityEEEvPijjj14CUtensorMap_stS9_S9_S9_S9_:
	.zero		1600


//--------------------- SYMBOLS --------------------------

	.type		.nv.reservedSmem.offset0,@object
	.size		.nv.reservedSmem.offset0,0x4
	.type		.nv.reservedSmem.cap,@object
	.size		.nv.reservedSmem.cap,0x4
